//
// Generated by NVIDIA NVVM Compiler
//
// Compiler Build ID: CL-36424714
// Cuda compilation tools, release 13.0, V13.0.88
// Based on NVVM 20.0.0
//

.version 9.0
.target sm_100
.address_size 64

	// .globl	_Z11conv2d1_oldPfS_PKfS1_iiii
// _ZZ11conv2d1_oldPfS_PKfS1_iiiiE4in_s has been demoted
// _ZZ11conv2d1_oldPfS_PKfS1_iiiiE5ker_s has been demoted
// _ZZ7conv2d1PfS_S_PKfS1_iiiiE4in_s has been demoted
// _ZZ7conv2d1PfS_S_PKfS1_iiiiE9in_pool_s has been demoted
// _ZZ7conv2d1PfS_S_PKfS1_iiiiE5ker_s has been demoted
// _ZZ7conv2d2PfS_PKfS1_iiiiE4in_s has been demoted
// _ZZ7conv2d2PfS_PKfS1_iiiiE9in_pool_s has been demoted
// _ZZ7conv2d2PfS_PKfS1_iiiiE5ker_s has been demoted
// _ZZ14_conv2d_fusionPfS_PKfS1_S_S1_S1_E4in_s has been demoted
// _ZZ14_conv2d_fusionPfS_PKfS1_S_S1_S1_E9in_pool_s has been demoted
// _ZZ14_conv2d_fusionPfS_PKfS1_S_S1_S1_E5ker_s has been demoted

.visible .entry _Z11conv2d1_oldPfS_PKfS1_iiii(
	.param .u64 .ptr .align 1 _Z11conv2d1_oldPfS_PKfS1_iiii_param_0,
	.param .u64 .ptr .align 1 _Z11conv2d1_oldPfS_PKfS1_iiii_param_1,
	.param .u64 .ptr .align 1 _Z11conv2d1_oldPfS_PKfS1_iiii_param_2,
	.param .u64 .ptr .align 1 _Z11conv2d1_oldPfS_PKfS1_iiii_param_3,
	.param .u32 _Z11conv2d1_oldPfS_PKfS1_iiii_param_4,
	.param .u32 _Z11conv2d1_oldPfS_PKfS1_iiii_param_5,
	.param .u32 _Z11conv2d1_oldPfS_PKfS1_iiii_param_6,
	.param .u32 _Z11conv2d1_oldPfS_PKfS1_iiii_param_7
)
{
	.reg .pred 	%p<18>;
	.reg .b32 	%r<94>;
	.reg .b32 	%f<75>;
	.reg .b64 	%rd<17>;
	// demoted variable
	.shared .align 4 .b8 _ZZ11conv2d1_oldPfS_PKfS1_iiiiE4in_s[3136];
	// demoted variable
	.shared .align 4 .b8 _ZZ11conv2d1_oldPfS_PKfS1_iiiiE5ker_s[100];
	ld.param.u64 	%rd5, [_Z11conv2d1_oldPfS_PKfS1_iiii_param_0];
	ld.param.u64 	%rd6, [_Z11conv2d1_oldPfS_PKfS1_iiii_param_1];
	ld.param.u64 	%rd7, [_Z11conv2d1_oldPfS_PKfS1_iiii_param_2];
	ld.param.u64 	%rd8, [_Z11conv2d1_oldPfS_PKfS1_iiii_param_3];
	ld.param.u32 	%r31, [_Z11conv2d1_oldPfS_PKfS1_iiii_param_4];
	ld.param.u32 	%r32, [_Z11conv2d1_oldPfS_PKfS1_iiii_param_6];
	ld.param.u32 	%r33, [_Z11conv2d1_oldPfS_PKfS1_iiii_param_7];
	setp.lt.s32 	%p4, %r31, 1;
	@%p4 bra 	$L__BB0_23;
	mov.u32 	%r35, %ntid.x;
	mov.u32 	%r36, %ctaid.y;
	mov.u32 	%r37, %ctaid.x;
	mad.lo.s32 	%r38, %r36, %r35, %r37;
	sub.s32 	%r39, %r32, %r33;
	cvta.to.global.u64 	%rd9, %rd8;
	cvta.to.global.u64 	%rd10, %rd6;
	mov.u32 	%r1, %tid.y;
	mov.u32 	%r40, %tid.x;
	max.s32 	%r41, %r1, %r40;
	setp.lt.s32 	%p1, %r41, %r33;
	mul.lo.s32 	%r3, %r31, %r38;
	setp.lt.s32 	%p2, %r41, %r32;
	mul.lo.s32 	%r42, %r1, 112;
	mov.u32 	%r43, _ZZ11conv2d1_oldPfS_PKfS1_iiiiE4in_s;
	add.s32 	%r4, %r43, %r42;
	add.s32 	%r44, %r33, %r1;
	add.s32 	%r45, %r33, %r40;
	max.s32 	%r46, %r44, %r45;
	setp.le.s32 	%p3, %r46, %r32;
	mad.lo.s32 	%r47, %r38, %r39, %r38;
	add.s32 	%r48, %r47, %r1;
	mad.lo.s32 	%r49, %r48, %r39, %r48;
	add.s32 	%r50, %r49, %r40;
	mul.wide.s32 	%rd11, %r38, 4;
	add.s64 	%rd1, %rd9, %rd11;
	mul.wide.s32 	%rd12, %r50, 4;
	add.s64 	%rd2, %rd10, %rd12;
	and.b32  	%r5, %r33, 7;
	and.b32  	%r6, %r33, 3;
	and.b32  	%r7, %r33, 2147483640;
	and.b32  	%r8, %r33, 1;
	neg.s32 	%r9, %r7;
	shl.b32 	%r51, %r40, 2;
	add.s32 	%r52, %r42, %r51;
	add.s32 	%r53, %r52, %r43;
	add.s32 	%r10, %r53, 16;
	cvta.to.global.u64 	%rd3, %rd7;
	cvta.to.global.u64 	%rd4, %rd5;
	mov.b32 	%r86, 0;
	not.pred 	%p5, %p1;
	not.pred 	%p6, %p2;
	not.pred 	%p7, %p3;
$L__BB0_2:
	@%p5 bra 	$L__BB0_4;
	add.s32 	%r54, %r86, %r3;
	mad.lo.s32 	%r55, %r54, %r33, %r1;
	mad.lo.s32 	%r56, %r55, %r33, %r40;
	mul.wide.s32 	%rd13, %r56, 4;
	add.s64 	%rd14, %rd3, %rd13;
	ld.global.nc.f32 	%f15, [%rd14];
	mov.u32 	%r57, _ZZ11conv2d1_oldPfS_PKfS1_iiiiE5ker_s;
	mad.lo.s32 	%r58, %r1, 20, %r57;
	shl.b32 	%r59, %r40, 2;
	add.s32 	%r60, %r58, %r59;
	st.shared.f32 	[%r60], %f15;
$L__BB0_4:
	@%p6 bra 	$L__BB0_6;
	mad.lo.s32 	%r61, %r86, %r32, %r1;
	mad.lo.s32 	%r62, %r61, %r32, %r40;
	mul.wide.s32 	%rd15, %r62, 4;
	add.s64 	%rd16, %rd4, %rd15;
	ld.global.f32 	%f16, [%rd16];
	shl.b32 	%r63, %r40, 2;
	add.s32 	%r64, %r4, %r63;
	st.shared.f32 	[%r64], %f16;
$L__BB0_6:
	bar.sync 	0;
	@%p7 bra 	$L__BB0_22;
	setp.lt.s32 	%p8, %r33, 1;
	mov.f32 	%f73, 0f00000000;
	@%p8 bra 	$L__BB0_21;
	mov.f32 	%f73, 0f00000000;
	mov.b32 	%r87, 0;
$L__BB0_9:
	setp.lt.u32 	%p9, %r33, 8;
	mul.lo.s32 	%r13, %r87, 112;
	mov.b32 	%r92, 0;
	@%p9 bra 	$L__BB0_12;
	add.s32 	%r89, %r10, %r13;
	mov.u32 	%r67, _ZZ11conv2d1_oldPfS_PKfS1_iiiiE5ker_s;
	mad.lo.s32 	%r68, %r87, 20, %r67;
	add.s32 	%r88, %r68, 16;
	mov.u32 	%r90, %r9;
$L__BB0_11:
	.pragma "nounroll";
	ld.shared.f32 	%f20, [%r89+-16];
	ld.shared.f32 	%f21, [%r88+-16];
	fma.rn.f32 	%f22, %f20, %f21, %f73;
	ld.shared.f32 	%f23, [%r89+-12];
	ld.shared.f32 	%f24, [%r88+-12];
	fma.rn.f32 	%f25, %f23, %f24, %f22;
	ld.shared.f32 	%f26, [%r89+-8];
	ld.shared.f32 	%f27, [%r88+-8];
	fma.rn.f32 	%f28, %f26, %f27, %f25;
	ld.shared.f32 	%f29, [%r89+-4];
	ld.shared.f32 	%f30, [%r88+-4];
	fma.rn.f32 	%f31, %f29, %f30, %f28;
	ld.shared.f32 	%f32, [%r89];
	ld.shared.f32 	%f33, [%r88];
	fma.rn.f32 	%f34, %f32, %f33, %f31;
	ld.shared.f32 	%f35, [%r89+4];
	ld.shared.f32 	%f36, [%r88+4];
	fma.rn.f32 	%f37, %f35, %f36, %f34;
	ld.shared.f32 	%f38, [%r89+8];
	ld.shared.f32 	%f39, [%r88+8];
	fma.rn.f32 	%f40, %f38, %f39, %f37;
	ld.shared.f32 	%f41, [%r89+12];
	ld.shared.f32 	%f42, [%r88+12];
	fma.rn.f32 	%f73, %f41, %f42, %f40;
	add.s32 	%r90, %r90, 8;
	add.s32 	%r89, %r89, 32;
	add.s32 	%r88, %r88, 32;
	setp.ne.s32 	%p10, %r90, 0;
	mov.u32 	%r92, %r7;
	@%p10 bra 	$L__BB0_11;
$L__BB0_12:
	setp.eq.s32 	%p11, %r5, 0;
	@%p11 bra 	$L__BB0_20;
	add.s32 	%r23, %r4, %r13;
	mov.u32 	%r69, _ZZ11conv2d1_oldPfS_PKfS1_iiiiE5ker_s;
	mad.lo.s32 	%r24, %r87, 20, %r69;
	add.s32 	%r70, %r5, -1;
	setp.lt.u32 	%p12, %r70, 3;
	@%p12 bra 	$L__BB0_15;
	add.s32 	%r71, %r92, %r40;
	shl.b32 	%r72, %r71, 2;
	add.s32 	%r73, %r23, %r72;
	ld.shared.f32 	%f44, [%r73];
	shl.b32 	%r74, %r92, 2;
	add.s32 	%r75, %r24, %r74;
	ld.shared.f32 	%f45, [%r75];
	fma.rn.f32 	%f46, %f44, %f45, %f73;
	ld.shared.f32 	%f47, [%r73+4];
	ld.shared.f32 	%f48, [%r75+4];
	fma.rn.f32 	%f49, %f47, %f48, %f46;
	ld.shared.f32 	%f50, [%r73+8];
	ld.shared.f32 	%f51, [%r75+8];
	fma.rn.f32 	%f52, %f50, %f51, %f49;
	ld.shared.f32 	%f53, [%r73+12];
	ld.shared.f32 	%f54, [%r75+12];
	fma.rn.f32 	%f73, %f53, %f54, %f52;
	add.s32 	%r92, %r92, 4;
$L__BB0_15:
	setp.eq.s32 	%p13, %r6, 0;
	@%p13 bra 	$L__BB0_20;
	setp.eq.s32 	%p14, %r6, 1;
	@%p14 bra 	$L__BB0_18;
	add.s32 	%r76, %r92, %r40;
	shl.b32 	%r77, %r76, 2;
	add.s32 	%r78, %r23, %r77;
	ld.shared.f32 	%f56, [%r78];
	shl.b32 	%r79, %r92, 2;
	add.s32 	%r80, %r24, %r79;
	ld.shared.f32 	%f57, [%r80];
	fma.rn.f32 	%f58, %f56, %f57, %f73;
	ld.shared.f32 	%f59, [%r78+4];
	ld.shared.f32 	%f60, [%r80+4];
	fma.rn.f32 	%f73, %f59, %f60, %f58;
	add.s32 	%r92, %r92, 2;
$L__BB0_18:
	setp.eq.s32 	%p15, %r8, 0;
	@%p15 bra 	$L__BB0_20;
	add.s32 	%r81, %r92, %r40;
	shl.b32 	%r82, %r81, 2;
	add.s32 	%r83, %r23, %r82;
	ld.shared.f32 	%f61, [%r83];
	shl.b32 	%r84, %r92, 2;
	add.s32 	%r85, %r24, %r84;
	ld.shared.f32 	%f62, [%r85];
	fma.rn.f32 	%f73, %f61, %f62, %f73;
$L__BB0_20:
	add.s32 	%r87, %r87, 1;
	setp.ne.s32 	%p16, %r87, %r33;
	@%p16 bra 	$L__BB0_9;
$L__BB0_21:
	ld.global.nc.f32 	%f63, [%rd1];
	add.f32 	%f64, %f73, %f63;
	st.global.f32 	[%rd2], %f64;
$L__BB0_22:
	add.s32 	%r86, %r86, 1;
	setp.ne.s32 	%p17, %r86, %r31;
	@%p17 bra 	$L__BB0_2;
$L__BB0_23:
	ret;

}
	// .globl	_Z7conv2d1PfS_S_PKfS1_iiii
.visible .entry _Z7conv2d1PfS_S_PKfS1_iiii(
	.param .u64 .ptr .align 1 _Z7conv2d1PfS_S_PKfS1_iiii_param_0,
	.param .u64 .ptr .align 1 _Z7conv2d1PfS_S_PKfS1_iiii_param_1,
	.param .u64 .ptr .align 1 _Z7conv2d1PfS_S_PKfS1_iiii_param_2,
	.param .u64 .ptr .align 1 _Z7conv2d1PfS_S_PKfS1_iiii_param_3,
	.param .u64 .ptr .align 1 _Z7conv2d1PfS_S_PKfS1_iiii_param_4,
	.param .u32 _Z7conv2d1PfS_S_PKfS1_iiii_param_5,
	.param .u32 _Z7conv2d1PfS_S_PKfS1_iiii_param_6,
	.param .u32 _Z7conv2d1PfS_S_PKfS1_iiii_param_7,
	.param .u32 _Z7conv2d1PfS_S_PKfS1_iiii_param_8
)
{
	.reg .pred 	%p<23>;
	.reg .b32 	%r<105>;
	.reg .b32 	%f<83>;
	.reg .b64 	%rd<17>;
	// demoted variable
	.shared .align 4 .b8 _ZZ7conv2d1PfS_S_PKfS1_iiiiE4in_s[3136];
	// demoted variable
	.shared .align 4 .b8 _ZZ7conv2d1PfS_S_PKfS1_iiiiE9in_pool_s[3136];
	// demoted variable
	.shared .align 4 .b8 _ZZ7conv2d1PfS_S_PKfS1_iiiiE5ker_s[100];
	ld.param.u64 	%rd5, [_Z7conv2d1PfS_S_PKfS1_iiii_param_0];
	ld.param.u64 	%rd6, [_Z7conv2d1PfS_S_PKfS1_iiii_param_2];
	ld.param.u64 	%rd7, [_Z7conv2d1PfS_S_PKfS1_iiii_param_3];
	ld.param.u64 	%rd8, [_Z7conv2d1PfS_S_PKfS1_iiii_param_4];
	ld.param.u32 	%r32, [_Z7conv2d1PfS_S_PKfS1_iiii_param_5];
	ld.param.u32 	%r33, [_Z7conv2d1PfS_S_PKfS1_iiii_param_7];
	ld.param.u32 	%r34, [_Z7conv2d1PfS_S_PKfS1_iiii_param_8];
	cvta.to.global.u64 	%rd1, %rd8;
	setp.lt.s32 	%p6, %r32, 1;
	@%p6 bra 	$L__BB1_27;
	mov.u32 	%r36, %ntid.x;
	mov.u32 	%r37, %ctaid.y;
	mov.u32 	%r38, %ctaid.x;
	mad.lo.s32 	%r39, %r37, %r36, %r38;
	mul.wide.s32 	%rd9, %r39, 4;
	add.s64 	%rd10, %rd1, %rd9;
	ld.global.nc.f32 	%f1, [%rd10];
	sub.s32 	%r40, %r33, %r34;
	add.s32 	%r41, %r40, 1;
	cvta.to.global.u64 	%rd11, %rd6;
	mov.u32 	%r1, %tid.y;
	mov.u32 	%r42, %tid.x;
	max.s32 	%r43, %r1, %r42;
	setp.lt.s32 	%p1, %r43, %r34;
	mul.lo.s32 	%r3, %r32, %r39;
	setp.lt.s32 	%p2, %r43, %r33;
	mul.lo.s32 	%r44, %r1, 112;
	mov.u32 	%r45, _ZZ7conv2d1PfS_S_PKfS1_iiiiE4in_s;
	add.s32 	%r4, %r45, %r44;
	add.s32 	%r46, %r34, %r1;
	add.s32 	%r47, %r34, %r42;
	max.s32 	%r48, %r46, %r47;
	setp.le.s32 	%p3, %r48, %r33;
	setp.le.s32 	%p4, %r43, %r40;
	mov.u32 	%r49, _ZZ7conv2d1PfS_S_PKfS1_iiiiE9in_pool_s;
	add.s32 	%r50, %r49, %r44;
	shr.u32 	%r51, %r41, 31;
	add.s32 	%r52, %r41, %r51;
	shr.s32 	%r53, %r52, 1;
	setp.lt.s32 	%p5, %r43, %r53;
	mad.lo.s32 	%r54, %r53, %r39, %r1;
	mad.lo.s32 	%r55, %r54, %r53, %r42;
	mul.wide.s32 	%rd12, %r55, 4;
	add.s64 	%rd2, %rd11, %rd12;
	and.b32  	%r5, %r34, 7;
	and.b32  	%r6, %r34, 3;
	and.b32  	%r7, %r34, 2147483640;
	and.b32  	%r8, %r34, 1;
	shl.b32 	%r56, %r42, 3;
	add.s32 	%r57, %r44, %r56;
	add.s32 	%r9, %r50, %r57;
	neg.s32 	%r10, %r7;
	shl.b32 	%r58, %r42, 2;
	add.s32 	%r59, %r44, %r58;
	add.s32 	%r60, %r59, %r45;
	add.s32 	%r11, %r60, 16;
	cvta.to.global.u64 	%rd3, %rd7;
	cvta.to.global.u64 	%rd4, %rd5;
	mov.b32 	%r97, 0;
	not.pred 	%p7, %p1;
	not.pred 	%p8, %p2;
	not.pred 	%p9, %p3;
	not.pred 	%p19, %p4;
	not.pred 	%p20, %p5;
$L__BB1_2:
	@%p7 bra 	$L__BB1_4;
	add.s32 	%r61, %r97, %r3;
	mad.lo.s32 	%r62, %r61, %r34, %r1;
	mad.lo.s32 	%r63, %r62, %r34, %r42;
	mul.wide.s32 	%rd13, %r63, 4;
	add.s64 	%rd14, %rd3, %rd13;
	ld.global.nc.f32 	%f17, [%rd14];
	mov.u32 	%r64, _ZZ7conv2d1PfS_S_PKfS1_iiiiE5ker_s;
	mad.lo.s32 	%r65, %r1, 20, %r64;
	shl.b32 	%r66, %r42, 2;
	add.s32 	%r67, %r65, %r66;
	st.shared.f32 	[%r67], %f17;
$L__BB1_4:
	@%p8 bra 	$L__BB1_6;
	mad.lo.s32 	%r68, %r97, %r33, %r1;
	mad.lo.s32 	%r69, %r68, %r33, %r42;
	mul.wide.s32 	%rd15, %r69, 4;
	add.s64 	%rd16, %rd4, %rd15;
	ld.global.f32 	%f18, [%rd16];
	shl.b32 	%r70, %r42, 2;
	add.s32 	%r71, %r4, %r70;
	st.shared.f32 	[%r71], %f18;
$L__BB1_6:
	bar.sync 	0;
	@%p9 bra 	$L__BB1_23;
	setp.lt.s32 	%p10, %r34, 1;
	mov.f32 	%f81, 0f00000000;
	@%p10 bra 	$L__BB1_21;
	mov.f32 	%f81, 0f00000000;
	mov.b32 	%r98, 0;
$L__BB1_9:
	setp.lt.u32 	%p11, %r34, 8;
	mul.lo.s32 	%r14, %r98, 112;
	mov.b32 	%r103, 0;
	@%p11 bra 	$L__BB1_12;
	add.s32 	%r100, %r11, %r14;
	mov.u32 	%r74, _ZZ7conv2d1PfS_S_PKfS1_iiiiE5ker_s;
	mad.lo.s32 	%r75, %r98, 20, %r74;
	add.s32 	%r99, %r75, 16;
	mov.u32 	%r101, %r10;
$L__BB1_11:
	.pragma "nounroll";
	ld.shared.f32 	%f22, [%r100+-16];
	ld.shared.f32 	%f23, [%r99+-16];
	fma.rn.f32 	%f24, %f22, %f23, %f81;
	ld.shared.f32 	%f25, [%r100+-12];
	ld.shared.f32 	%f26, [%r99+-12];
	fma.rn.f32 	%f27, %f25, %f26, %f24;
	ld.shared.f32 	%f28, [%r100+-8];
	ld.shared.f32 	%f29, [%r99+-8];
	fma.rn.f32 	%f30, %f28, %f29, %f27;
	ld.shared.f32 	%f31, [%r100+-4];
	ld.shared.f32 	%f32, [%r99+-4];
	fma.rn.f32 	%f33, %f31, %f32, %f30;
	ld.shared.f32 	%f34, [%r100];
	ld.shared.f32 	%f35, [%r99];
	fma.rn.f32 	%f36, %f34, %f35, %f33;
	ld.shared.f32 	%f37, [%r100+4];
	ld.shared.f32 	%f38, [%r99+4];
	fma.rn.f32 	%f39, %f37, %f38, %f36;
	ld.shared.f32 	%f40, [%r100+8];
	ld.shared.f32 	%f41, [%r99+8];
	fma.rn.f32 	%f42, %f40, %f41, %f39;
	ld.shared.f32 	%f43, [%r100+12];
	ld.shared.f32 	%f44, [%r99+12];
	fma.rn.f32 	%f81, %f43, %f44, %f42;
	add.s32 	%r101, %r101, 8;
	add.s32 	%r100, %r100, 32;
	add.s32 	%r99, %r99, 32;
	setp.ne.s32 	%p12, %r101, 0;
	mov.u32 	%r103, %r7;
	@%p12 bra 	$L__BB1_11;
$L__BB1_12:
	setp.eq.s32 	%p13, %r5, 0;
	@%p13 bra 	$L__BB1_20;
	add.s32 	%r24, %r4, %r14;
	mov.u32 	%r76, _ZZ7conv2d1PfS_S_PKfS1_iiiiE5ker_s;
	mad.lo.s32 	%r25, %r98, 20, %r76;
	add.s32 	%r77, %r5, -1;
	setp.lt.u32 	%p14, %r77, 3;
	@%p14 bra 	$L__BB1_15;
	add.s32 	%r78, %r103, %r42;
	shl.b32 	%r79, %r78, 2;
	add.s32 	%r80, %r24, %r79;
	ld.shared.f32 	%f46, [%r80];
	shl.b32 	%r81, %r103, 2;
	add.s32 	%r82, %r25, %r81;
	ld.shared.f32 	%f47, [%r82];
	fma.rn.f32 	%f48, %f46, %f47, %f81;
	ld.shared.f32 	%f49, [%r80+4];
	ld.shared.f32 	%f50, [%r82+4];
	fma.rn.f32 	%f51, %f49, %f50, %f48;
	ld.shared.f32 	%f52, [%r80+8];
	ld.shared.f32 	%f53, [%r82+8];
	fma.rn.f32 	%f54, %f52, %f53, %f51;
	ld.shared.f32 	%f55, [%r80+12];
	ld.shared.f32 	%f56, [%r82+12];
	fma.rn.f32 	%f81, %f55, %f56, %f54;
	add.s32 	%r103, %r103, 4;
$L__BB1_15:
	setp.eq.s32 	%p15, %r6, 0;
	@%p15 bra 	$L__BB1_20;
	setp.eq.s32 	%p16, %r6, 1;
	@%p16 bra 	$L__BB1_18;
	add.s32 	%r83, %r103, %r42;
	shl.b32 	%r84, %r83, 2;
	add.s32 	%r85, %r24, %r84;
	ld.shared.f32 	%f58, [%r85];
	shl.b32 	%r86, %r103, 2;
	add.s32 	%r87, %r25, %r86;
	ld.shared.f32 	%f59, [%r87];
	fma.rn.f32 	%f60, %f58, %f59, %f81;
	ld.shared.f32 	%f61, [%r85+4];
	ld.shared.f32 	%f62, [%r87+4];
	fma.rn.f32 	%f81, %f61, %f62, %f60;
	add.s32 	%r103, %r103, 2;
$L__BB1_18:
	setp.eq.s32 	%p17, %r8, 0;
	@%p17 bra 	$L__BB1_20;
	add.s32 	%r88, %r103, %r42;
	shl.b32 	%r89, %r88, 2;
	add.s32 	%r90, %r24, %r89;
	ld.shared.f32 	%f63, [%r90];
	shl.b32 	%r91, %r103, 2;
	add.s32 	%r92, %r25, %r91;
	ld.shared.f32 	%f64, [%r92];
	fma.rn.f32 	%f81, %f63, %f64, %f81;
$L__BB1_20:
	add.s32 	%r98, %r98, 1;
	setp.ne.s32 	%p18, %r98, %r34;
	@%p18 bra 	$L__BB1_9;
$L__BB1_21:
	@%p19 bra 	$L__BB1_23;
	add.f32 	%f65, %f1, %f81;
	mov.u32 	%r93, _ZZ7conv2d1PfS_S_PKfS1_iiiiE9in_pool_s;
	mad.lo.s32 	%r94, %r1, 112, %r93;
	shl.b32 	%r95, %r42, 2;
	add.s32 	%r96, %r94, %r95;
	st.shared.f32 	[%r96], %f65;
$L__BB1_23:
	bar.sync 	0;
	@%p20 bra 	$L__BB1_26;
	ld.shared.f32 	%f66, [%r9];
	max.f32 	%f67, %f66, 0f00000000;
	ld.shared.f32 	%f68, [%r9+4];
	max.f32 	%f69, %f67, %f68;
	ld.shared.f32 	%f70, [%r9+112];
	max.f32 	%f71, %f69, %f70;
	ld.shared.f32 	%f72, [%r9+116];
	max.f32 	%f16, %f71, %f72;
	setp.leu.f32 	%p21, %f16, 0f00000000;
	@%p21 bra 	$L__BB1_26;
	st.global.f32 	[%rd2], %f16;
$L__BB1_26:
	add.s32 	%r97, %r97, 1;
	setp.ne.s32 	%p22, %r97, %r32;
	@%p22 bra 	$L__BB1_2;
$L__BB1_27:
	ret;

}
	// .globl	_Z7conv2d2PfS_PKfS1_iiii
.visible .entry _Z7conv2d2PfS_PKfS1_iiii(
	.param .u64 .ptr .align 1 _Z7conv2d2PfS_PKfS1_iiii_param_0,
	.param .u64 .ptr .align 1 _Z7conv2d2PfS_PKfS1_iiii_param_1,
	.param .u64 .ptr .align 1 _Z7conv2d2PfS_PKfS1_iiii_param_2,
	.param .u64 .ptr .align 1 _Z7conv2d2PfS_PKfS1_iiii_param_3,
	.param .u32 _Z7conv2d2PfS_PKfS1_iiii_param_4,
	.param .u32 _Z7conv2d2PfS_PKfS1_iiii_param_5,
	.param .u32 _Z7conv2d2PfS_PKfS1_iiii_param_6,
	.param .u32 _Z7conv2d2PfS_PKfS1_iiii_param_7
)
{
	.reg .pred 	%p<23>;
	.reg .b32 	%r<109>;
	.reg .b32 	%f<87>;
	.reg .b64 	%rd<20>;
	// demoted variable
	.shared .align 4 .b8 _ZZ7conv2d2PfS_PKfS1_iiiiE4in_s[3136];
	// demoted variable
	.shared .align 4 .b8 _ZZ7conv2d2PfS_PKfS1_iiiiE9in_pool_s[3136];
	// demoted variable
	.shared .align 4 .b8 _ZZ7conv2d2PfS_PKfS1_iiiiE5ker_s[100];
	ld.param.u64 	%rd3, [_Z7conv2d2PfS_PKfS1_iiii_param_0];
	ld.param.u64 	%rd5, [_Z7conv2d2PfS_PKfS1_iiii_param_1];
	ld.param.u64 	%rd6, [_Z7conv2d2PfS_PKfS1_iiii_param_3];
	ld.param.u32 	%r36, [_Z7conv2d2PfS_PKfS1_iiii_param_4];
	ld.param.u32 	%r39, [_Z7conv2d2PfS_PKfS1_iiii_param_5];
	ld.param.u32 	%r37, [_Z7conv2d2PfS_PKfS1_iiii_param_6];
	ld.param.u32 	%r38, [_Z7conv2d2PfS_PKfS1_iiii_param_7];
	cvta.to.global.u64 	%rd1, %rd5;
	cvta.to.global.u64 	%rd7, %rd6;
	mov.u32 	%r40, %ctaid.x;
	mov.u32 	%r41, %ctaid.y;
	mov.u32 	%r42, %ntid.x;
	mad.lo.s32 	%r1, %r41, %r42, %r40;
	mul.wide.s32 	%rd8, %r1, 4;
	add.s64 	%rd9, %rd7, %rd8;
	ld.global.nc.f32 	%f1, [%rd9];
	sub.s32 	%r2, %r37, %r38;
	add.s32 	%r3, %r2, 1;
	mov.u32 	%r4, %tid.y;
	mov.u32 	%r5, %tid.x;
	setp.ge.s32 	%p4, %r1, %r39;
	@%p4 bra 	$L__BB2_28;
	setp.lt.s32 	%p5, %r36, 1;
	mov.f32 	%f84, 0f00000000;
	@%p5 bra 	$L__BB2_22;
	max.s32 	%r45, %r4, %r5;
	setp.lt.s32 	%p1, %r45, %r38;
	mul.lo.s32 	%r6, %r36, %r1;
	setp.lt.s32 	%p2, %r45, %r37;
	mul.lo.s32 	%r46, %r4, 112;
	mov.u32 	%r47, _ZZ7conv2d2PfS_PKfS1_iiiiE4in_s;
	add.s32 	%r7, %r47, %r46;
	add.s32 	%r48, %r38, %r4;
	add.s32 	%r49, %r38, %r5;
	max.s32 	%r50, %r48, %r49;
	setp.le.s32 	%p6, %r50, %r37;
	setp.gt.s32 	%p7, %r38, 0;
	and.pred  	%p3, %p6, %p7;
	and.b32  	%r8, %r38, 7;
	and.b32  	%r9, %r38, 3;
	and.b32  	%r10, %r38, 2147483640;
	and.b32  	%r11, %r38, 1;
	neg.s32 	%r12, %r10;
	shl.b32 	%r51, %r5, 2;
	add.s32 	%r52, %r46, %r51;
	add.s32 	%r53, %r52, %r47;
	add.s32 	%r13, %r53, 16;
	cvta.to.global.u64 	%rd2, %rd3;
	mov.f32 	%f84, 0f00000000;
	mov.b32 	%r101, 0;
	not.pred 	%p8, %p1;
	not.pred 	%p9, %p2;
	not.pred 	%p10, %p3;
$L__BB2_3:
	@%p8 bra 	$L__BB2_5;
	ld.param.u64 	%rd19, [_Z7conv2d2PfS_PKfS1_iiii_param_2];
	add.s32 	%r54, %r101, %r6;
	mad.lo.s32 	%r55, %r54, %r38, %r4;
	mad.lo.s32 	%r56, %r55, %r38, %r5;
	cvta.to.global.u64 	%rd10, %rd19;
	mul.wide.s32 	%rd11, %r56, 4;
	add.s64 	%rd12, %rd10, %rd11;
	ld.global.nc.f32 	%f21, [%rd12];
	mov.u32 	%r57, _ZZ7conv2d2PfS_PKfS1_iiiiE5ker_s;
	mad.lo.s32 	%r58, %r4, 20, %r57;
	shl.b32 	%r59, %r5, 2;
	add.s32 	%r60, %r58, %r59;
	st.shared.f32 	[%r60], %f21;
$L__BB2_5:
	@%p9 bra 	$L__BB2_7;
	mad.lo.s32 	%r61, %r101, %r37, %r4;
	mad.lo.s32 	%r62, %r61, %r37, %r5;
	mul.wide.s32 	%rd13, %r62, 4;
	add.s64 	%rd14, %rd2, %rd13;
	ld.global.f32 	%f22, [%rd14];
	shl.b32 	%r63, %r5, 2;
	add.s32 	%r64, %r7, %r63;
	st.shared.f32 	[%r64], %f22;
$L__BB2_7:
	bar.sync 	0;
	@%p10 bra 	$L__BB2_21;
	mov.b32 	%r102, 0;
$L__BB2_9:
	setp.lt.u32 	%p11, %r38, 8;
	mul.lo.s32 	%r16, %r102, 112;
	mov.b32 	%r107, 0;
	@%p11 bra 	$L__BB2_12;
	add.s32 	%r104, %r13, %r16;
	mov.u32 	%r67, _ZZ7conv2d2PfS_PKfS1_iiiiE5ker_s;
	mad.lo.s32 	%r68, %r102, 20, %r67;
	add.s32 	%r103, %r68, 16;
	mov.u32 	%r105, %r12;
$L__BB2_11:
	.pragma "nounroll";
	ld.shared.f32 	%f24, [%r104+-16];
	ld.shared.f32 	%f25, [%r103+-16];
	fma.rn.f32 	%f26, %f24, %f25, %f84;
	ld.shared.f32 	%f27, [%r104+-12];
	ld.shared.f32 	%f28, [%r103+-12];
	fma.rn.f32 	%f29, %f27, %f28, %f26;
	ld.shared.f32 	%f30, [%r104+-8];
	ld.shared.f32 	%f31, [%r103+-8];
	fma.rn.f32 	%f32, %f30, %f31, %f29;
	ld.shared.f32 	%f33, [%r104+-4];
	ld.shared.f32 	%f34, [%r103+-4];
	fma.rn.f32 	%f35, %f33, %f34, %f32;
	ld.shared.f32 	%f36, [%r104];
	ld.shared.f32 	%f37, [%r103];
	fma.rn.f32 	%f38, %f36, %f37, %f35;
	ld.shared.f32 	%f39, [%r104+4];
	ld.shared.f32 	%f40, [%r103+4];
	fma.rn.f32 	%f41, %f39, %f40, %f38;
	ld.shared.f32 	%f42, [%r104+8];
	ld.shared.f32 	%f43, [%r103+8];
	fma.rn.f32 	%f44, %f42, %f43, %f41;
	ld.shared.f32 	%f45, [%r104+12];
	ld.shared.f32 	%f46, [%r103+12];
	fma.rn.f32 	%f84, %f45, %f46, %f44;
	add.s32 	%r105, %r105, 8;
	add.s32 	%r104, %r104, 32;
	add.s32 	%r103, %r103, 32;
	setp.ne.s32 	%p12, %r105, 0;
	mov.u32 	%r107, %r10;
	@%p12 bra 	$L__BB2_11;
$L__BB2_12:
	setp.eq.s32 	%p13, %r8, 0;
	@%p13 bra 	$L__BB2_20;
	add.s32 	%r26, %r7, %r16;
	mov.u32 	%r69, _ZZ7conv2d2PfS_PKfS1_iiiiE5ker_s;
	mad.lo.s32 	%r27, %r102, 20, %r69;
	add.s32 	%r70, %r8, -1;
	setp.lt.u32 	%p14, %r70, 3;
	@%p14 bra 	$L__BB2_15;
	add.s32 	%r71, %r107, %r5;
	shl.b32 	%r72, %r71, 2;
	add.s32 	%r73, %r26, %r72;
	ld.shared.f32 	%f48, [%r73];
	shl.b32 	%r74, %r107, 2;
	add.s32 	%r75, %r27, %r74;
	ld.shared.f32 	%f49, [%r75];
	fma.rn.f32 	%f50, %f48, %f49, %f84;
	ld.shared.f32 	%f51, [%r73+4];
	ld.shared.f32 	%f52, [%r75+4];
	fma.rn.f32 	%f53, %f51, %f52, %f50;
	ld.shared.f32 	%f54, [%r73+8];
	ld.shared.f32 	%f55, [%r75+8];
	fma.rn.f32 	%f56, %f54, %f55, %f53;
	ld.shared.f32 	%f57, [%r73+12];
	ld.shared.f32 	%f58, [%r75+12];
	fma.rn.f32 	%f84, %f57, %f58, %f56;
	add.s32 	%r107, %r107, 4;
$L__BB2_15:
	setp.eq.s32 	%p15, %r9, 0;
	@%p15 bra 	$L__BB2_20;
	setp.eq.s32 	%p16, %r9, 1;
	@%p16 bra 	$L__BB2_18;
	add.s32 	%r76, %r107, %r5;
	shl.b32 	%r77, %r76, 2;
	add.s32 	%r78, %r26, %r77;
	ld.shared.f32 	%f60, [%r78];
	shl.b32 	%r79, %r107, 2;
	add.s32 	%r80, %r27, %r79;
	ld.shared.f32 	%f61, [%r80];
	fma.rn.f32 	%f62, %f60, %f61, %f84;
	ld.shared.f32 	%f63, [%r78+4];
	ld.shared.f32 	%f64, [%r80+4];
	fma.rn.f32 	%f84, %f63, %f64, %f62;
	add.s32 	%r107, %r107, 2;
$L__BB2_18:
	setp.eq.s32 	%p17, %r11, 0;
	@%p17 bra 	$L__BB2_20;
	add.s32 	%r81, %r107, %r5;
	shl.b32 	%r82, %r81, 2;
	add.s32 	%r83, %r26, %r82;
	ld.shared.f32 	%f65, [%r83];
	shl.b32 	%r84, %r107, 2;
	add.s32 	%r85, %r27, %r84;
	ld.shared.f32 	%f66, [%r85];
	fma.rn.f32 	%f84, %f65, %f66, %f84;
$L__BB2_20:
	add.s32 	%r102, %r102, 1;
	setp.ne.s32 	%p18, %r102, %r38;
	@%p18 bra 	$L__BB2_9;
$L__BB2_21:
	add.s32 	%r101, %r101, 1;
	setp.ne.s32 	%p19, %r101, %r36;
	@%p19 bra 	$L__BB2_3;
$L__BB2_22:
	mov.u32 	%r86, _ZZ7conv2d2PfS_PKfS1_iiiiE9in_pool_s;
	mad.lo.s32 	%r34, %r4, 112, %r86;
	max.s32 	%r87, %r4, %r5;
	setp.gt.s32 	%p20, %r87, %r2;
	@%p20 bra 	$L__BB2_24;
	add.f32 	%f67, %f1, %f84;
	shl.b32 	%r88, %r5, 2;
	add.s32 	%r89, %r34, %r88;
	st.shared.f32 	[%r89], %f67;
$L__BB2_24:
	bar.sync 	0;
	shr.u32 	%r90, %r3, 31;
	add.s32 	%r91, %r3, %r90;
	shr.s32 	%r35, %r91, 1;
	setp.ge.s32 	%p21, %r87, %r35;
	@%p21 bra 	$L__BB2_28;
	shl.b32 	%r93, %r5, 3;
	mad.lo.s32 	%r94, %r4, 112, %r93;
	add.s32 	%r95, %r34, %r94;
	ld.shared.f32 	%f68, [%r95];
	max.f32 	%f69, %f68, 0f00000000;
	ld.shared.f32 	%f70, [%r95+4];
	max.f32 	%f71, %f69, %f70;
	ld.shared.f32 	%f72, [%r95+112];
	max.f32 	%f73, %f71, %f72;
	ld.shared.f32 	%f74, [%r95+116];
	max.f32 	%f18, %f73, %f74;
	setp.leu.f32 	%p22, %f18, 0f00000000;
	@%p22 bra 	$L__BB2_27;
	mad.lo.s32 	%r99, %r35, %r1, %r4;
	mad.lo.s32 	%r100, %r99, %r35, %r5;
	mul.wide.s32 	%rd17, %r100, 4;
	add.s64 	%rd18, %rd1, %rd17;
	st.global.f32 	[%rd18], %f18;
	bra.uni 	$L__BB2_28;
$L__BB2_27:
	mad.lo.s32 	%r96, %r3, %r1, %r4;
	mad.lo.s32 	%r97, %r96, %r3, %r5;
	mul.wide.s32 	%rd15, %r97, 4;
	add.s64 	%rd16, %rd1, %rd15;
	mov.b32 	%r98, 0;
	st.global.u32 	[%rd16], %r98;
$L__BB2_28:
	ret;

}
	// .globl	_Z14_conv2d_fusionPfS_PKfS1_S_S1_S1_
.visible .entry _Z14_conv2d_fusionPfS_PKfS1_S_S1_S1_(
	.param .u64 .ptr .align 1 _Z14_conv2d_fusionPfS_PKfS1_S_S1_S1__param_0,
	.param .u64 .ptr .align 1 _Z14_conv2d_fusionPfS_PKfS1_S_S1_S1__param_1,
	.param .u64 .ptr .align 1 _Z14_conv2d_fusionPfS_PKfS1_S_S1_S1__param_2,
	.param .u64 .ptr .align 1 _Z14_conv2d_fusionPfS_PKfS1_S_S1_S1__param_3,
	.param .u64 .ptr .align 1 _Z14_conv2d_fusionPfS_PKfS1_S_S1_S1__param_4,
	.param .u64 .ptr .align 1 _Z14_conv2d_fusionPfS_PKfS1_S_S1_S1__param_5,
	.param .u64 .ptr .align 1 _Z14_conv2d_fusionPfS_PKfS1_S_S1_S1__param_6
)
{
	.reg .pred 	%p<42>;
	.reg .b32 	%r<43>;
	.reg .b32 	%f<633>;
	.reg .b64 	%rd<32>;
	// demoted variable
	.shared .align 4 .b8 _ZZ14_conv2d_fusionPfS_PKfS1_S_S1_S1_E4in_s[3136];
	// demoted variable
	.shared .align 4 .b8 _ZZ14_conv2d_fusionPfS_PKfS1_S_S1_S1_E9in_pool_s[3136];
	// demoted variable
	.shared .align 4 .b8 _ZZ14_conv2d_fusionPfS_PKfS1_S_S1_S1_E5ker_s[100];
	ld.param.u64 	%rd16, [_Z14_conv2d_fusionPfS_PKfS1_S_S1_S1__param_0];
	ld.param.u64 	%rd17, [_Z14_conv2d_fusionPfS_PKfS1_S_S1_S1__param_1];
	ld.param.u64 	%rd18, [_Z14_conv2d_fusionPfS_PKfS1_S_S1_S1__param_2];
	ld.param.u64 	%rd19, [_Z14_conv2d_fusionPfS_PKfS1_S_S1_S1__param_3];
	ld.param.u64 	%rd13, [_Z14_conv2d_fusionPfS_PKfS1_S_S1_S1__param_4];
	ld.param.u64 	%rd14, [_Z14_conv2d_fusionPfS_PKfS1_S_S1_S1__param_5];
	ld.param.u64 	%rd15, [_Z14_conv2d_fusionPfS_PKfS1_S_S1_S1__param_6];
	cvta.to.global.u64 	%rd20, %rd16;
	cvta.to.global.u64 	%rd21, %rd18;
	cvta.to.global.u64 	%rd1, %rd19;
	cvta.to.global.u64 	%rd2, %rd17;
	mov.u32 	%r1, %tid.y;
	mov.u32 	%r20, %tid.x;
	max.u32 	%r21, %r1, %r20;
	setp.lt.u32 	%p1, %r21, 5;
	setp.gt.u32 	%p5, %r21, 4;
	mad.lo.s32 	%r3, %r1, 5, %r20;
	mov.u32 	%r22, _ZZ14_conv2d_fusionPfS_PKfS1_S_S1_S1_E5ker_s;
	mad.lo.s32 	%r23, %r1, 20, %r22;
	shl.b32 	%r24, %r20, 2;
	add.s32 	%r4, %r23, %r24;
	setp.lt.u32 	%p2, %r21, 28;
	mad.lo.s32 	%r25, %r1, 23, %r3;
	mul.wide.u32 	%rd22, %r25, 4;
	add.s64 	%rd3, %rd20, %rd22;
	setp.lt.u32 	%p3, %r21, 24;
	setp.lt.u32 	%p4, %r21, 12;
	shl.b32 	%r26, %r1, 4;
	sub.s32 	%r5, %r25, %r26;
	ld.global.nc.f32 	%f1, [%rd1];
	mul.wide.u32 	%rd23, %r3, 4;
	add.s64 	%rd4, %rd21, %rd23;
	@%p5 bra 	$L__BB3_2;
	ld.global.nc.f32 	%f23, [%rd4];
	st.shared.f32 	[%r4], %f23;
$L__BB3_2:
	mov.u32 	%r27, _ZZ14_conv2d_fusionPfS_PKfS1_S_S1_S1_E4in_s;
	mad.lo.s32 	%r28, %r1, 112, %r27;
	add.s32 	%r6, %r28, %r24;
	bar.sync 	0;
	not.pred 	%p6, %p2;
	@%p6 bra 	$L__BB3_4;
	ld.global.f32 	%f24, [%rd3];
	st.shared.f32 	[%r6], %f24;
$L__BB3_4:
	bar.sync 	0;
	mov.f32 	%f625, 0f00000000;
	not.pred 	%p7, %p3;
	@%p7 bra 	$L__BB3_6;
	ld.shared.f32 	%f26, [%r6];
	ld.shared.f32 	%f27, [_ZZ14_conv2d_fusionPfS_PKfS1_S_S1_S1_E5ker_s];
	fma.rn.f32 	%f28, %f26, %f27, 0f00000000;
	ld.shared.f32 	%f29, [%r6+4];
	ld.shared.f32 	%f30, [_ZZ14_conv2d_fusionPfS_PKfS1_S_S1_S1_E5ker_s+4];
	fma.rn.f32 	%f31, %f29, %f30, %f28;
	ld.shared.f32 	%f32, [%r6+8];
	ld.shared.f32 	%f33, [_ZZ14_conv2d_fusionPfS_PKfS1_S_S1_S1_E5ker_s+8];
	fma.rn.f32 	%f34, %f32, %f33, %f31;
	ld.shared.f32 	%f35, [%r6+12];
	ld.shared.f32 	%f36, [_ZZ14_conv2d_fusionPfS_PKfS1_S_S1_S1_E5ker_s+12];
	fma.rn.f32 	%f37, %f35, %f36, %f34;
	ld.shared.f32 	%f38, [%r6+16];
	ld.shared.f32 	%f39, [_ZZ14_conv2d_fusionPfS_PKfS1_S_S1_S1_E5ker_s+16];
	fma.rn.f32 	%f40, %f38, %f39, %f37;
	ld.shared.f32 	%f41, [%r6+112];
	ld.shared.f32 	%f42, [_ZZ14_conv2d_fusionPfS_PKfS1_S_S1_S1_E5ker_s+20];
	fma.rn.f32 	%f43, %f41, %f42, %f40;
	ld.shared.f32 	%f44, [%r6+116];
	ld.shared.f32 	%f45, [_ZZ14_conv2d_fusionPfS_PKfS1_S_S1_S1_E5ker_s+24];
	fma.rn.f32 	%f46, %f44, %f45, %f43;
	ld.shared.f32 	%f47, [%r6+120];
	ld.shared.f32 	%f48, [_ZZ14_conv2d_fusionPfS_PKfS1_S_S1_S1_E5ker_s+28];
	fma.rn.f32 	%f49, %f47, %f48, %f46;
	ld.shared.f32 	%f50, [%r6+124];
	ld.shared.f32 	%f51, [_ZZ14_conv2d_fusionPfS_PKfS1_S_S1_S1_E5ker_s+32];
	fma.rn.f32 	%f52, %f50, %f51, %f49;
	ld.shared.f32 	%f53, [%r6+128];
	ld.shared.f32 	%f54, [_ZZ14_conv2d_fusionPfS_PKfS1_S_S1_S1_E5ker_s+36];
	fma.rn.f32 	%f55, %f53, %f54, %f52;
	ld.shared.f32 	%f56, [%r6+224];
	ld.shared.f32 	%f57, [_ZZ14_conv2d_fusionPfS_PKfS1_S_S1_S1_E5ker_s+40];
	fma.rn.f32 	%f58, %f56, %f57, %f55;
	ld.shared.f32 	%f59, [%r6+228];
	ld.shared.f32 	%f60, [_ZZ14_conv2d_fusionPfS_PKfS1_S_S1_S1_E5ker_s+44];
	fma.rn.f32 	%f61, %f59, %f60, %f58;
	ld.shared.f32 	%f62, [%r6+232];
	ld.shared.f32 	%f63, [_ZZ14_conv2d_fusionPfS_PKfS1_S_S1_S1_E5ker_s+48];
	fma.rn.f32 	%f64, %f62, %f63, %f61;
	ld.shared.f32 	%f65, [%r6+236];
	ld.shared.f32 	%f66, [_ZZ14_conv2d_fusionPfS_PKfS1_S_S1_S1_E5ker_s+52];
	fma.rn.f32 	%f67, %f65, %f66, %f64;
	ld.shared.f32 	%f68, [%r6+240];
	ld.shared.f32 	%f69, [_ZZ14_conv2d_fusionPfS_PKfS1_S_S1_S1_E5ker_s+56];
	fma.rn.f32 	%f70, %f68, %f69, %f67;
	ld.shared.f32 	%f71, [%r6+336];
	ld.shared.f32 	%f72, [_ZZ14_conv2d_fusionPfS_PKfS1_S_S1_S1_E5ker_s+60];
	fma.rn.f32 	%f73, %f71, %f72, %f70;
	ld.shared.f32 	%f74, [%r6+340];
	ld.shared.f32 	%f75, [_ZZ14_conv2d_fusionPfS_PKfS1_S_S1_S1_E5ker_s+64];
	fma.rn.f32 	%f76, %f74, %f75, %f73;
	ld.shared.f32 	%f77, [%r6+344];
	ld.shared.f32 	%f78, [_ZZ14_conv2d_fusionPfS_PKfS1_S_S1_S1_E5ker_s+68];
	fma.rn.f32 	%f79, %f77, %f78, %f76;
	ld.shared.f32 	%f80, [%r6+348];
	ld.shared.f32 	%f81, [_ZZ14_conv2d_fusionPfS_PKfS1_S_S1_S1_E5ker_s+72];
	fma.rn.f32 	%f82, %f80, %f81, %f79;
	ld.shared.f32 	%f83, [%r6+352];
	ld.shared.f32 	%f84, [_ZZ14_conv2d_fusionPfS_PKfS1_S_S1_S1_E5ker_s+76];
	fma.rn.f32 	%f85, %f83, %f84, %f82;
	ld.shared.f32 	%f86, [%r6+448];
	ld.shared.f32 	%f87, [_ZZ14_conv2d_fusionPfS_PKfS1_S_S1_S1_E5ker_s+80];
	fma.rn.f32 	%f88, %f86, %f87, %f85;
	ld.shared.f32 	%f89, [%r6+452];
	ld.shared.f32 	%f90, [_ZZ14_conv2d_fusionPfS_PKfS1_S_S1_S1_E5ker_s+84];
	fma.rn.f32 	%f91, %f89, %f90, %f88;
	ld.shared.f32 	%f92, [%r6+456];
	ld.shared.f32 	%f93, [_ZZ14_conv2d_fusionPfS_PKfS1_S_S1_S1_E5ker_s+88];
	fma.rn.f32 	%f94, %f92, %f93, %f91;
	ld.shared.f32 	%f95, [%r6+460];
	ld.shared.f32 	%f96, [_ZZ14_conv2d_fusionPfS_PKfS1_S_S1_S1_E5ker_s+92];
	fma.rn.f32 	%f97, %f95, %f96, %f94;
	ld.shared.f32 	%f98, [%r6+464];
	ld.shared.f32 	%f99, [_ZZ14_conv2d_fusionPfS_PKfS1_S_S1_S1_E5ker_s+96];
	fma.rn.f32 	%f625, %f98, %f99, %f97;
$L__BB3_6:
	mov.u32 	%r30, _ZZ14_conv2d_fusionPfS_PKfS1_S_S1_S1_E9in_pool_s;
	mad.lo.s32 	%r7, %r1, 112, %r30;
	add.s32 	%r8, %r7, %r24;
	@%p7 bra 	$L__BB3_8;
	add.f32 	%f100, %f1, %f625;
	st.shared.f32 	[%r8], %f100;
$L__BB3_8:
	bar.sync 	0;
	shl.b32 	%r32, %r20, 3;
	mad.lo.s32 	%r33, %r1, 112, %r32;
	add.s32 	%r9, %r7, %r33;
	mul.wide.u32 	%rd24, %r5, 4;
	add.s64 	%rd5, %rd2, %rd24;
	not.pred 	%p9, %p4;
	@%p9 bra 	$L__BB3_10;
	ld.shared.f32 	%f101, [%r9];
	max.f32 	%f102, %f101, 0f00000000;
	ld.shared.f32 	%f103, [%r9+4];
	max.f32 	%f104, %f102, %f103;
	ld.shared.f32 	%f105, [%r9+112];
	max.f32 	%f106, %f104, %f105;
	ld.shared.f32 	%f107, [%r9+116];
	max.f32 	%f108, %f106, %f107;
	st.global.f32 	[%rd5], %f108;
$L__BB3_10:
	ld.global.nc.f32 	%f4, [%rd1+4];
	not.pred 	%p10, %p1;
	@%p10 bra 	$L__BB3_12;
	ld.global.nc.f32 	%f109, [%rd4+100];
	st.shared.f32 	[%r4], %f109;
$L__BB3_12:
	bar.sync 	0;
	@%p6 bra 	$L__BB3_14;
	ld.global.f32 	%f110, [%rd3];
	st.shared.f32 	[%r6], %f110;
$L__BB3_14:
	bar.sync 	0;
	mov.f32 	%f626, 0f00000000;
	@%p7 bra 	$L__BB3_16;
	ld.shared.f32 	%f112, [%r6];
	ld.shared.f32 	%f113, [_ZZ14_conv2d_fusionPfS_PKfS1_S_S1_S1_E5ker_s];
	fma.rn.f32 	%f114, %f112, %f113, 0f00000000;
	ld.shared.f32 	%f115, [%r6+4];
	ld.shared.f32 	%f116, [_ZZ14_conv2d_fusionPfS_PKfS1_S_S1_S1_E5ker_s+4];
	fma.rn.f32 	%f117, %f115, %f116, %f114;
	ld.shared.f32 	%f118, [%r6+8];
	ld.shared.f32 	%f119, [_ZZ14_conv2d_fusionPfS_PKfS1_S_S1_S1_E5ker_s+8];
	fma.rn.f32 	%f120, %f118, %f119, %f117;
	ld.shared.f32 	%f121, [%r6+12];
	ld.shared.f32 	%f122, [_ZZ14_conv2d_fusionPfS_PKfS1_S_S1_S1_E5ker_s+12];
	fma.rn.f32 	%f123, %f121, %f122, %f120;
	ld.shared.f32 	%f124, [%r6+16];
	ld.shared.f32 	%f125, [_ZZ14_conv2d_fusionPfS_PKfS1_S_S1_S1_E5ker_s+16];
	fma.rn.f32 	%f126, %f124, %f125, %f123;
	ld.shared.f32 	%f127, [%r6+112];
	ld.shared.f32 	%f128, [_ZZ14_conv2d_fusionPfS_PKfS1_S_S1_S1_E5ker_s+20];
	fma.rn.f32 	%f129, %f127, %f128, %f126;
	ld.shared.f32 	%f130, [%r6+116];
	ld.shared.f32 	%f131, [_ZZ14_conv2d_fusionPfS_PKfS1_S_S1_S1_E5ker_s+24];
	fma.rn.f32 	%f132, %f130, %f131, %f129;
	ld.shared.f32 	%f133, [%r6+120];
	ld.shared.f32 	%f134, [_ZZ14_conv2d_fusionPfS_PKfS1_S_S1_S1_E5ker_s+28];
	fma.rn.f32 	%f135, %f133, %f134, %f132;
	ld.shared.f32 	%f136, [%r6+124];
	ld.shared.f32 	%f137, [_ZZ14_conv2d_fusionPfS_PKfS1_S_S1_S1_E5ker_s+32];
	fma.rn.f32 	%f138, %f136, %f137, %f135;
	ld.shared.f32 	%f139, [%r6+128];
	ld.shared.f32 	%f140, [_ZZ14_conv2d_fusionPfS_PKfS1_S_S1_S1_E5ker_s+36];
	fma.rn.f32 	%f141, %f139, %f140, %f138;
	ld.shared.f32 	%f142, [%r6+224];
	ld.shared.f32 	%f143, [_ZZ14_conv2d_fusionPfS_PKfS1_S_S1_S1_E5ker_s+40];
	fma.rn.f32 	%f144, %f142, %f143, %f141;
	ld.shared.f32 	%f145, [%r6+228];
	ld.shared.f32 	%f146, [_ZZ14_conv2d_fusionPfS_PKfS1_S_S1_S1_E5ker_s+44];
	fma.rn.f32 	%f147, %f145, %f146, %f144;
	ld.shared.f32 	%f148, [%r6+232];
	ld.shared.f32 	%f149, [_ZZ14_conv2d_fusionPfS_PKfS1_S_S1_S1_E5ker_s+48];
	fma.rn.f32 	%f150, %f148, %f149, %f147;
	ld.shared.f32 	%f151, [%r6+236];
	ld.shared.f32 	%f152, [_ZZ14_conv2d_fusionPfS_PKfS1_S_S1_S1_E5ker_s+52];
	fma.rn.f32 	%f153, %f151, %f152, %f150;
	ld.shared.f32 	%f154, [%r6+240];
	ld.shared.f32 	%f155, [_ZZ14_conv2d_fusionPfS_PKfS1_S_S1_S1_E5ker_s+56];
	fma.rn.f32 	%f156, %f154, %f155, %f153;
	ld.shared.f32 	%f157, [%r6+336];
	ld.shared.f32 	%f158, [_ZZ14_conv2d_fusionPfS_PKfS1_S_S1_S1_E5ker_s+60];
	fma.rn.f32 	%f159, %f157, %f158, %f156;
	ld.shared.f32 	%f160, [%r6+340];
	ld.shared.f32 	%f161, [_ZZ14_conv2d_fusionPfS_PKfS1_S_S1_S1_E5ker_s+64];
	fma.rn.f32 	%f162, %f160, %f161, %f159;
	ld.shared.f32 	%f163, [%r6+344];
	ld.shared.f32 	%f164, [_ZZ14_conv2d_fusionPfS_PKfS1_S_S1_S1_E5ker_s+68];
	fma.rn.f32 	%f165, %f163, %f164, %f162;
	ld.shared.f32 	%f166, [%r6+348];
	ld.shared.f32 	%f167, [_ZZ14_conv2d_fusionPfS_PKfS1_S_S1_S1_E5ker_s+72];
	fma.rn.f32 	%f168, %f166, %f167, %f165;
	ld.shared.f32 	%f169, [%r6+352];
	ld.shared.f32 	%f170, [_ZZ14_conv2d_fusionPfS_PKfS1_S_S1_S1_E5ker_s+76];
	fma.rn.f32 	%f171, %f169, %f170, %f168;
	ld.shared.f32 	%f172, [%r6+448];
	ld.shared.f32 	%f173, [_ZZ14_conv2d_fusionPfS_PKfS1_S_S1_S1_E5ker_s+80];
	fma.rn.f32 	%f174, %f172, %f173, %f171;
	ld.shared.f32 	%f175, [%r6+452];
	ld.shared.f32 	%f176, [_ZZ14_conv2d_fusionPfS_PKfS1_S_S1_S1_E5ker_s+84];
	fma.rn.f32 	%f177, %f175, %f176, %f174;
	ld.shared.f32 	%f178, [%r6+456];
	ld.shared.f32 	%f179, [_ZZ14_conv2d_fusionPfS_PKfS1_S_S1_S1_E5ker_s+88];
	fma.rn.f32 	%f180, %f178, %f179, %f177;
	ld.shared.f32 	%f181, [%r6+460];
	ld.shared.f32 	%f182, [_ZZ14_conv2d_fusionPfS_PKfS1_S_S1_S1_E5ker_s+92];
	fma.rn.f32 	%f183, %f181, %f182, %f180;
	ld.shared.f32 	%f184, [%r6+464];
	ld.shared.f32 	%f185, [_ZZ14_conv2d_fusionPfS_PKfS1_S_S1_S1_E5ker_s+96];
	fma.rn.f32 	%f626, %f184, %f185, %f183;
$L__BB3_16:
	@%p7 bra 	$L__BB3_18;
	add.f32 	%f186, %f4, %f626;
	st.shared.f32 	[%r8], %f186;
$L__BB3_18:
	bar.sync 	0;
	@%p9 bra 	$L__BB3_20;
	ld.shared.f32 	%f187, [%r9];
	max.f32 	%f188, %f187, 0f00000000;
	ld.shared.f32 	%f189, [%r9+4];
	max.f32 	%f190, %f188, %f189;
	ld.shared.f32 	%f191, [%r9+112];
	max.f32 	%f192, %f190, %f191;
	ld.shared.f32 	%f193, [%r9+116];
	max.f32 	%f194, %f192, %f193;
	st.global.f32 	[%rd5+576], %f194;
$L__BB3_20:
	ld.global.nc.f32 	%f7, [%rd1+8];
	@%p10 bra 	$L__BB3_22;
	ld.global.nc.f32 	%f195, [%rd4+200];
	st.shared.f32 	[%r4], %f195;
$L__BB3_22:
	bar.sync 	0;
	@%p6 bra 	$L__BB3_24;
	ld.global.f32 	%f196, [%rd3];
	st.shared.f32 	[%r6], %f196;
$L__BB3_24:
	bar.sync 	0;
	mov.f32 	%f627, 0f00000000;
	@%p7 bra 	$L__BB3_26;
	ld.shared.f32 	%f198, [%r6];
	ld.shared.f32 	%f199, [_ZZ14_conv2d_fusionPfS_PKfS1_S_S1_S1_E5ker_s];
	fma.rn.f32 	%f200, %f198, %f199, 0f00000000;
	ld.shared.f32 	%f201, [%r6+4];
	ld.shared.f32 	%f202, [_ZZ14_conv2d_fusionPfS_PKfS1_S_S1_S1_E5ker_s+4];
	fma.rn.f32 	%f203, %f201, %f202, %f200;
	ld.shared.f32 	%f204, [%r6+8];
	ld.shared.f32 	%f205, [_ZZ14_conv2d_fusionPfS_PKfS1_S_S1_S1_E5ker_s+8];
	fma.rn.f32 	%f206, %f204, %f205, %f203;
	ld.shared.f32 	%f207, [%r6+12];
	ld.shared.f32 	%f208, [_ZZ14_conv2d_fusionPfS_PKfS1_S_S1_S1_E5ker_s+12];
	fma.rn.f32 	%f209, %f207, %f208, %f206;
	ld.shared.f32 	%f210, [%r6+16];
	ld.shared.f32 	%f211, [_ZZ14_conv2d_fusionPfS_PKfS1_S_S1_S1_E5ker_s+16];
	fma.rn.f32 	%f212, %f210, %f211, %f209;
	ld.shared.f32 	%f213, [%r6+112];
	ld.shared.f32 	%f214, [_ZZ14_conv2d_fusionPfS_PKfS1_S_S1_S1_E5ker_s+20];
	fma.rn.f32 	%f215, %f213, %f214, %f212;
	ld.shared.f32 	%f216, [%r6+116];
	ld.shared.f32 	%f217, [_ZZ14_conv2d_fusionPfS_PKfS1_S_S1_S1_E5ker_s+24];
	fma.rn.f32 	%f218, %f216, %f217, %f215;
	ld.shared.f32 	%f219, [%r6+120];
	ld.shared.f32 	%f220, [_ZZ14_conv2d_fusionPfS_PKfS1_S_S1_S1_E5ker_s+28];
	fma.rn.f32 	%f221, %f219, %f220, %f218;
	ld.shared.f32 	%f222, [%r6+124];
	ld.shared.f32 	%f223, [_ZZ14_conv2d_fusionPfS_PKfS1_S_S1_S1_E5ker_s+32];
	fma.rn.f32 	%f224, %f222, %f223, %f221;
	ld.shared.f32 	%f225, [%r6+128];
	ld.shared.f32 	%f226, [_ZZ14_conv2d_fusionPfS_PKfS1_S_S1_S1_E5ker_s+36];
	fma.rn.f32 	%f227, %f225, %f226, %f224;
	ld.shared.f32 	%f228, [%r6+224];
	ld.shared.f32 	%f229, [_ZZ14_conv2d_fusionPfS_PKfS1_S_S1_S1_E5ker_s+40];
	fma.rn.f32 	%f230, %f228, %f229, %f227;
	ld.shared.f32 	%f231, [%r6+228];
	ld.shared.f32 	%f232, [_ZZ14_conv2d_fusionPfS_PKfS1_S_S1_S1_E5ker_s+44];
	fma.rn.f32 	%f233, %f231, %f232, %f230;
	ld.shared.f32 	%f234, [%r6+232];
	ld.shared.f32 	%f235, [_ZZ14_conv2d_fusionPfS_PKfS1_S_S1_S1_E5ker_s+48];
	fma.rn.f32 	%f236, %f234, %f235, %f233;
	ld.shared.f32 	%f237, [%r6+236];
	ld.shared.f32 	%f238, [_ZZ14_conv2d_fusionPfS_PKfS1_S_S1_S1_E5ker_s+52];
	fma.rn.f32 	%f239, %f237, %f238, %f236;
	ld.shared.f32 	%f240, [%r6+240];
	ld.shared.f32 	%f241, [_ZZ14_conv2d_fusionPfS_PKfS1_S_S1_S1_E5ker_s+56];
	fma.rn.f32 	%f242, %f240, %f241, %f239;
	ld.shared.f32 	%f243, [%r6+336];
	ld.shared.f32 	%f244, [_ZZ14_conv2d_fusionPfS_PKfS1_S_S1_S1_E5ker_s+60];
	fma.rn.f32 	%f245, %f243, %f244, %f242;
	ld.shared.f32 	%f246, [%r6+340];
	ld.shared.f32 	%f247, [_ZZ14_conv2d_fusionPfS_PKfS1_S_S1_S1_E5ker_s+64];
	fma.rn.f32 	%f248, %f246, %f247, %f245;
	ld.shared.f32 	%f249, [%r6+344];
	ld.shared.f32 	%f250, [_ZZ14_conv2d_fusionPfS_PKfS1_S_S1_S1_E5ker_s+68];
	fma.rn.f32 	%f251, %f249, %f250, %f248;
	ld.shared.f32 	%f252, [%r6+348];
	ld.shared.f32 	%f253, [_ZZ14_conv2d_fusionPfS_PKfS1_S_S1_S1_E5ker_s+72];
	fma.rn.f32 	%f254, %f252, %f253, %f251;
	ld.shared.f32 	%f255, [%r6+352];
	ld.shared.f32 	%f256, [_ZZ14_conv2d_fusionPfS_PKfS1_S_S1_S1_E5ker_s+76];
	fma.rn.f32 	%f257, %f255, %f256, %f254;
	ld.shared.f32 	%f258, [%r6+448];
	ld.shared.f32 	%f259, [_ZZ14_conv2d_fusionPfS_PKfS1_S_S1_S1_E5ker_s+80];
	fma.rn.f32 	%f260, %f258, %f259, %f257;
	ld.shared.f32 	%f261, [%r6+452];
	ld.shared.f32 	%f262, [_ZZ14_conv2d_fusionPfS_PKfS1_S_S1_S1_E5ker_s+84];
	fma.rn.f32 	%f263, %f261, %f262, %f260;
	ld.shared.f32 	%f264, [%r6+456];
	ld.shared.f32 	%f265, [_ZZ14_conv2d_fusionPfS_PKfS1_S_S1_S1_E5ker_s+88];
	fma.rn.f32 	%f266, %f264, %f265, %f263;
	ld.shared.f32 	%f267, [%r6+460];
	ld.shared.f32 	%f268, [_ZZ14_conv2d_fusionPfS_PKfS1_S_S1_S1_E5ker_s+92];
	fma.rn.f32 	%f269, %f267, %f268, %f266;
	ld.shared.f32 	%f270, [%r6+464];
	ld.shared.f32 	%f271, [_ZZ14_conv2d_fusionPfS_PKfS1_S_S1_S1_E5ker_s+96];
	fma.rn.f32 	%f627, %f270, %f271, %f269;
$L__BB3_26:
	@%p7 bra 	$L__BB3_28;
	add.f32 	%f272, %f7, %f627;
	st.shared.f32 	[%r8], %f272;
$L__BB3_28:
	bar.sync 	0;
	@%p9 bra 	$L__BB3_30;
	ld.shared.f32 	%f273, [%r9];
	max.f32 	%f274, %f273, 0f00000000;
	ld.shared.f32 	%f275, [%r9+4];
	max.f32 	%f276, %f274, %f275;
	ld.shared.f32 	%f277, [%r9+112];
	max.f32 	%f278, %f276, %f277;
	ld.shared.f32 	%f279, [%r9+116];
	max.f32 	%f280, %f278, %f279;
	st.global.f32 	[%rd5+1152], %f280;
$L__BB3_30:
	ld.global.nc.f32 	%f10, [%rd1+12];
	@%p10 bra 	$L__BB3_32;
	ld.global.nc.f32 	%f281, [%rd4+300];
	st.shared.f32 	[%r4], %f281;
$L__BB3_32:
	bar.sync 	0;
	@%p6 bra 	$L__BB3_34;
	ld.global.f32 	%f282, [%rd3];
	st.shared.f32 	[%r6], %f282;
$L__BB3_34:
	bar.sync 	0;
	mov.f32 	%f628, 0f00000000;
	@%p7 bra 	$L__BB3_36;
	ld.shared.f32 	%f284, [%r6];
	ld.shared.f32 	%f285, [_ZZ14_conv2d_fusionPfS_PKfS1_S_S1_S1_E5ker_s];
	fma.rn.f32 	%f286, %f284, %f285, 0f00000000;
	ld.shared.f32 	%f287, [%r6+4];
	ld.shared.f32 	%f288, [_ZZ14_conv2d_fusionPfS_PKfS1_S_S1_S1_E5ker_s+4];
	fma.rn.f32 	%f289, %f287, %f288, %f286;
	ld.shared.f32 	%f290, [%r6+8];
	ld.shared.f32 	%f291, [_ZZ14_conv2d_fusionPfS_PKfS1_S_S1_S1_E5ker_s+8];
	fma.rn.f32 	%f292, %f290, %f291, %f289;
	ld.shared.f32 	%f293, [%r6+12];
	ld.shared.f32 	%f294, [_ZZ14_conv2d_fusionPfS_PKfS1_S_S1_S1_E5ker_s+12];
	fma.rn.f32 	%f295, %f293, %f294, %f292;
	ld.shared.f32 	%f296, [%r6+16];
	ld.shared.f32 	%f297, [_ZZ14_conv2d_fusionPfS_PKfS1_S_S1_S1_E5ker_s+16];
	fma.rn.f32 	%f298, %f296, %f297, %f295;
	ld.shared.f32 	%f299, [%r6+112];
	ld.shared.f32 	%f300, [_ZZ14_conv2d_fusionPfS_PKfS1_S_S1_S1_E5ker_s+20];
	fma.rn.f32 	%f301, %f299, %f300, %f298;
	ld.shared.f32 	%f302, [%r6+116];
	ld.shared.f32 	%f303, [_ZZ14_conv2d_fusionPfS_PKfS1_S_S1_S1_E5ker_s+24];
	fma.rn.f32 	%f304, %f302, %f303, %f301;
	ld.shared.f32 	%f305, [%r6+120];
	ld.shared.f32 	%f306, [_ZZ14_conv2d_fusionPfS_PKfS1_S_S1_S1_E5ker_s+28];
	fma.rn.f32 	%f307, %f305, %f306, %f304;
	ld.shared.f32 	%f308, [%r6+124];
	ld.shared.f32 	%f309, [_ZZ14_conv2d_fusionPfS_PKfS1_S_S1_S1_E5ker_s+32];
	fma.rn.f32 	%f310, %f308, %f309, %f307;
	ld.shared.f32 	%f311, [%r6+128];
	ld.shared.f32 	%f312, [_ZZ14_conv2d_fusionPfS_PKfS1_S_S1_S1_E5ker_s+36];
	fma.rn.f32 	%f313, %f311, %f312, %f310;
	ld.shared.f32 	%f314, [%r6+224];
	ld.shared.f32 	%f315, [_ZZ14_conv2d_fusionPfS_PKfS1_S_S1_S1_E5ker_s+40];
	fma.rn.f32 	%f316, %f314, %f315, %f313;
	ld.shared.f32 	%f317, [%r6+228];
	ld.shared.f32 	%f318, [_ZZ14_conv2d_fusionPfS_PKfS1_S_S1_S1_E5ker_s+44];
	fma.rn.f32 	%f319, %f317, %f318, %f316;
	ld.shared.f32 	%f320, [%r6+232];
	ld.shared.f32 	%f321, [_ZZ14_conv2d_fusionPfS_PKfS1_S_S1_S1_E5ker_s+48];
	fma.rn.f32 	%f322, %f320, %f321, %f319;
	ld.shared.f32 	%f323, [%r6+236];
	ld.shared.f32 	%f324, [_ZZ14_conv2d_fusionPfS_PKfS1_S_S1_S1_E5ker_s+52];
	fma.rn.f32 	%f325, %f323, %f324, %f322;
	ld.shared.f32 	%f326, [%r6+240];
	ld.shared.f32 	%f327, [_ZZ14_conv2d_fusionPfS_PKfS1_S_S1_S1_E5ker_s+56];
	fma.rn.f32 	%f328, %f326, %f327, %f325;
	ld.shared.f32 	%f329, [%r6+336];
	ld.shared.f32 	%f330, [_ZZ14_conv2d_fusionPfS_PKfS1_S_S1_S1_E5ker_s+60];
	fma.rn.f32 	%f331, %f329, %f330, %f328;
	ld.shared.f32 	%f332, [%r6+340];
	ld.shared.f32 	%f333, [_ZZ14_conv2d_fusionPfS_PKfS1_S_S1_S1_E5ker_s+64];
	fma.rn.f32 	%f334, %f332, %f333, %f331;
	ld.shared.f32 	%f335, [%r6+344];
	ld.shared.f32 	%f336, [_ZZ14_conv2d_fusionPfS_PKfS1_S_S1_S1_E5ker_s+68];
	fma.rn.f32 	%f337, %f335, %f336, %f334;
	ld.shared.f32 	%f338, [%r6+348];
	ld.shared.f32 	%f339, [_ZZ14_conv2d_fusionPfS_PKfS1_S_S1_S1_E5ker_s+72];
	fma.rn.f32 	%f340, %f338, %f339, %f337;
	ld.shared.f32 	%f341, [%r6+352];
	ld.shared.f32 	%f342, [_ZZ14_conv2d_fusionPfS_PKfS1_S_S1_S1_E5ker_s+76];
	fma.rn.f32 	%f343, %f341, %f342, %f340;
	ld.shared.f32 	%f344, [%r6+448];
	ld.shared.f32 	%f345, [_ZZ14_conv2d_fusionPfS_PKfS1_S_S1_S1_E5ker_s+80];
	fma.rn.f32 	%f346, %f344, %f345, %f343;
	ld.shared.f32 	%f347, [%r6+452];
	ld.shared.f32 	%f348, [_ZZ14_conv2d_fusionPfS_PKfS1_S_S1_S1_E5ker_s+84];
	fma.rn.f32 	%f349, %f347, %f348, %f346;
	ld.shared.f32 	%f350, [%r6+456];
	ld.shared.f32 	%f351, [_ZZ14_conv2d_fusionPfS_PKfS1_S_S1_S1_E5ker_s+88];
	fma.rn.f32 	%f352, %f350, %f351, %f349;
	ld.shared.f32 	%f353, [%r6+460];
	ld.shared.f32 	%f354, [_ZZ14_conv2d_fusionPfS_PKfS1_S_S1_S1_E5ker_s+92];
	fma.rn.f32 	%f355, %f353, %f354, %f352;
	ld.shared.f32 	%f356, [%r6+464];
	ld.shared.f32 	%f357, [_ZZ14_conv2d_fusionPfS_PKfS1_S_S1_S1_E5ker_s+96];
	fma.rn.f32 	%f628, %f356, %f357, %f355;
$L__BB3_36:
	@%p7 bra 	$L__BB3_38;
	add.f32 	%f358, %f10, %f628;
	st.shared.f32 	[%r8], %f358;
$L__BB3_38:
	bar.sync 	0;
	@%p9 bra 	$L__BB3_40;
	ld.shared.f32 	%f359, [%r9];
	max.f32 	%f360, %f359, 0f00000000;
	ld.shared.f32 	%f361, [%r9+4];
	max.f32 	%f362, %f360, %f361;
	ld.shared.f32 	%f363, [%r9+112];
	max.f32 	%f364, %f362, %f363;
	ld.shared.f32 	%f365, [%r9+116];
	max.f32 	%f366, %f364, %f365;
	st.global.f32 	[%rd5+1728], %f366;
$L__BB3_40:
	ld.global.nc.f32 	%f13, [%rd1+16];
	@%p10 bra 	$L__BB3_42;
	ld.global.nc.f32 	%f367, [%rd4+400];
	st.shared.f32 	[%r4], %f367;
$L__BB3_42:
	bar.sync 	0;
	@%p6 bra 	$L__BB3_44;
	ld.global.f32 	%f368, [%rd3];
	st.shared.f32 	[%r6], %f368;
$L__BB3_44:
	bar.sync 	0;
	mov.f32 	%f629, 0f00000000;
	@%p7 bra 	$L__BB3_46;
	ld.shared.f32 	%f370, [%r6];
	ld.shared.f32 	%f371, [_ZZ14_conv2d_fusionPfS_PKfS1_S_S1_S1_E5ker_s];
	fma.rn.f32 	%f372, %f370, %f371, 0f00000000;
	ld.shared.f32 	%f373, [%r6+4];
	ld.shared.f32 	%f374, [_ZZ14_conv2d_fusionPfS_PKfS1_S_S1_S1_E5ker_s+4];
	fma.rn.f32 	%f375, %f373, %f374, %f372;
	ld.shared.f32 	%f376, [%r6+8];
	ld.shared.f32 	%f377, [_ZZ14_conv2d_fusionPfS_PKfS1_S_S1_S1_E5ker_s+8];
	fma.rn.f32 	%f378, %f376, %f377, %f375;
	ld.shared.f32 	%f379, [%r6+12];
	ld.shared.f32 	%f380, [_ZZ14_conv2d_fusionPfS_PKfS1_S_S1_S1_E5ker_s+12];
	fma.rn.f32 	%f381, %f379, %f380, %f378;
	ld.shared.f32 	%f382, [%r6+16];
	ld.shared.f32 	%f383, [_ZZ14_conv2d_fusionPfS_PKfS1_S_S1_S1_E5ker_s+16];
	fma.rn.f32 	%f384, %f382, %f383, %f381;
	ld.shared.f32 	%f385, [%r6+112];
	ld.shared.f32 	%f386, [_ZZ14_conv2d_fusionPfS_PKfS1_S_S1_S1_E5ker_s+20];
	fma.rn.f32 	%f387, %f385, %f386, %f384;
	ld.shared.f32 	%f388, [%r6+116];
	ld.shared.f32 	%f389, [_ZZ14_conv2d_fusionPfS_PKfS1_S_S1_S1_E5ker_s+24];
	fma.rn.f32 	%f390, %f388, %f389, %f387;
	ld.shared.f32 	%f391, [%r6+120];
	ld.shared.f32 	%f392, [_ZZ14_conv2d_fusionPfS_PKfS1_S_S1_S1_E5ker_s+28];
	fma.rn.f32 	%f393, %f391, %f392, %f390;
	ld.shared.f32 	%f394, [%r6+124];
	ld.shared.f32 	%f395, [_ZZ14_conv2d_fusionPfS_PKfS1_S_S1_S1_E5ker_s+32];
	fma.rn.f32 	%f396, %f394, %f395, %f393;
	ld.shared.f32 	%f397, [%r6+128];
	ld.shared.f32 	%f398, [_ZZ14_conv2d_fusionPfS_PKfS1_S_S1_S1_E5ker_s+36];
	fma.rn.f32 	%f399, %f397, %f398, %f396;
	ld.shared.f32 	%f400, [%r6+224];
	ld.shared.f32 	%f401, [_ZZ14_conv2d_fusionPfS_PKfS1_S_S1_S1_E5ker_s+40];
	fma.rn.f32 	%f402, %f400, %f401, %f399;
	ld.shared.f32 	%f403, [%r6+228];
	ld.shared.f32 	%f404, [_ZZ14_conv2d_fusionPfS_PKfS1_S_S1_S1_E5ker_s+44];
	fma.rn.f32 	%f405, %f403, %f404, %f402;
	ld.shared.f32 	%f406, [%r6+232];
	ld.shared.f32 	%f407, [_ZZ14_conv2d_fusionPfS_PKfS1_S_S1_S1_E5ker_s+48];
	fma.rn.f32 	%f408, %f406, %f407, %f405;
	ld.shared.f32 	%f409, [%r6+236];
	ld.shared.f32 	%f410, [_ZZ14_conv2d_fusionPfS_PKfS1_S_S1_S1_E5ker_s+52];
	fma.rn.f32 	%f411, %f409, %f410, %f408;
	ld.shared.f32 	%f412, [%r6+240];
	ld.shared.f32 	%f413, [_ZZ14_conv2d_fusionPfS_PKfS1_S_S1_S1_E5ker_s+56];
	fma.rn.f32 	%f414, %f412, %f413, %f411;
	ld.shared.f32 	%f415, [%r6+336];
	ld.shared.f32 	%f416, [_ZZ14_conv2d_fusionPfS_PKfS1_S_S1_S1_E5ker_s+60];
	fma.rn.f32 	%f417, %f415, %f416, %f414;
	ld.shared.f32 	%f418, [%r6+340];
	ld.shared.f32 	%f419, [_ZZ14_conv2d_fusionPfS_PKfS1_S_S1_S1_E5ker_s+64];
	fma.rn.f32 	%f420, %f418, %f419, %f417;
	ld.shared.f32 	%f421, [%r6+344];
	ld.shared.f32 	%f422, [_ZZ14_conv2d_fusionPfS_PKfS1_S_S1_S1_E5ker_s+68];
	fma.rn.f32 	%f423, %f421, %f422, %f420;
	ld.shared.f32 	%f424, [%r6+348];
	ld.shared.f32 	%f425, [_ZZ14_conv2d_fusionPfS_PKfS1_S_S1_S1_E5ker_s+72];
	fma.rn.f32 	%f426, %f424, %f425, %f423;
	ld.shared.f32 	%f427, [%r6+352];
	ld.shared.f32 	%f428, [_ZZ14_conv2d_fusionPfS_PKfS1_S_S1_S1_E5ker_s+76];
	fma.rn.f32 	%f429, %f427, %f428, %f426;
	ld.shared.f32 	%f430, [%r6+448];
	ld.shared.f32 	%f431, [_ZZ14_conv2d_fusionPfS_PKfS1_S_S1_S1_E5ker_s+80];
	fma.rn.f32 	%f432, %f430, %f431, %f429;
	ld.shared.f32 	%f433, [%r6+452];
	ld.shared.f32 	%f434, [_ZZ14_conv2d_fusionPfS_PKfS1_S_S1_S1_E5ker_s+84];
	fma.rn.f32 	%f435, %f433, %f434, %f432;
	ld.shared.f32 	%f436, [%r6+456];
	ld.shared.f32 	%f437, [_ZZ14_conv2d_fusionPfS_PKfS1_S_S1_S1_E5ker_s+88];
	fma.rn.f32 	%f438, %f436, %f437, %f435;
	ld.shared.f32 	%f439, [%r6+460];
	ld.shared.f32 	%f440, [_ZZ14_conv2d_fusionPfS_PKfS1_S_S1_S1_E5ker_s+92];
	fma.rn.f32 	%f441, %f439, %f440, %f438;
	ld.shared.f32 	%f442, [%r6+464];
	ld.shared.f32 	%f443, [_ZZ14_conv2d_fusionPfS_PKfS1_S_S1_S1_E5ker_s+96];
	fma.rn.f32 	%f629, %f442, %f443, %f441;
$L__BB3_46:
	@%p7 bra 	$L__BB3_48;
	add.f32 	%f444, %f13, %f629;
	st.shared.f32 	[%r8], %f444;
$L__BB3_48:
	bar.sync 	0;
	@%p9 bra 	$L__BB3_50;
	ld.shared.f32 	%f445, [%r9];
	max.f32 	%f446, %f445, 0f00000000;
	ld.shared.f32 	%f447, [%r9+4];
	max.f32 	%f448, %f446, %f447;
	ld.shared.f32 	%f449, [%r9+112];
	max.f32 	%f450, %f448, %f449;
	ld.shared.f32 	%f451, [%r9+116];
	max.f32 	%f452, %f450, %f451;
	st.global.f32 	[%rd5+2304], %f452;
$L__BB3_50:
	ld.global.nc.f32 	%f16, [%rd1+20];
	@%p10 bra 	$L__BB3_52;
	ld.global.nc.f32 	%f453, [%rd4+500];
	st.shared.f32 	[%r4], %f453;
$L__BB3_52:
	bar.sync 	0;
	@%p6 bra 	$L__BB3_54;
	ld.global.f32 	%f454, [%rd3];
	st.shared.f32 	[%r6], %f454;
$L__BB3_54:
	bar.sync 	0;
	mov.f32 	%f630, 0f00000000;
	@%p7 bra 	$L__BB3_56;
	ld.shared.f32 	%f456, [%r6];
	ld.shared.f32 	%f457, [_ZZ14_conv2d_fusionPfS_PKfS1_S_S1_S1_E5ker_s];
	fma.rn.f32 	%f458, %f456, %f457, 0f00000000;
	ld.shared.f32 	%f459, [%r6+4];
	ld.shared.f32 	%f460, [_ZZ14_conv2d_fusionPfS_PKfS1_S_S1_S1_E5ker_s+4];
	fma.rn.f32 	%f461, %f459, %f460, %f458;
	ld.shared.f32 	%f462, [%r6+8];
	ld.shared.f32 	%f463, [_ZZ14_conv2d_fusionPfS_PKfS1_S_S1_S1_E5ker_s+8];
	fma.rn.f32 	%f464, %f462, %f463, %f461;
	ld.shared.f32 	%f465, [%r6+12];
	ld.shared.f32 	%f466, [_ZZ14_conv2d_fusionPfS_PKfS1_S_S1_S1_E5ker_s+12];
	fma.rn.f32 	%f467, %f465, %f466, %f464;
	ld.shared.f32 	%f468, [%r6+16];
	ld.shared.f32 	%f469, [_ZZ14_conv2d_fusionPfS_PKfS1_S_S1_S1_E5ker_s+16];
	fma.rn.f32 	%f470, %f468, %f469, %f467;
	ld.shared.f32 	%f471, [%r6+112];
	ld.shared.f32 	%f472, [_ZZ14_conv2d_fusionPfS_PKfS1_S_S1_S1_E5ker_s+20];
	fma.rn.f32 	%f473, %f471, %f472, %f470;
	ld.shared.f32 	%f474, [%r6+116];
	ld.shared.f32 	%f475, [_ZZ14_conv2d_fusionPfS_PKfS1_S_S1_S1_E5ker_s+24];
	fma.rn.f32 	%f476, %f474, %f475, %f473;
	ld.shared.f32 	%f477, [%r6+120];
	ld.shared.f32 	%f478, [_ZZ14_conv2d_fusionPfS_PKfS1_S_S1_S1_E5ker_s+28];
	fma.rn.f32 	%f479, %f477, %f478, %f476;
	ld.shared.f32 	%f480, [%r6+124];
	ld.shared.f32 	%f481, [_ZZ14_conv2d_fusionPfS_PKfS1_S_S1_S1_E5ker_s+32];
	fma.rn.f32 	%f482, %f480, %f481, %f479;
	ld.shared.f32 	%f483, [%r6+128];
	ld.shared.f32 	%f484, [_ZZ14_conv2d_fusionPfS_PKfS1_S_S1_S1_E5ker_s+36];
	fma.rn.f32 	%f485, %f483, %f484, %f482;
	ld.shared.f32 	%f486, [%r6+224];
	ld.shared.f32 	%f487, [_ZZ14_conv2d_fusionPfS_PKfS1_S_S1_S1_E5ker_s+40];
	fma.rn.f32 	%f488, %f486, %f487, %f485;
	ld.shared.f32 	%f489, [%r6+228];
	ld.shared.f32 	%f490, [_ZZ14_conv2d_fusionPfS_PKfS1_S_S1_S1_E5ker_s+44];
	fma.rn.f32 	%f491, %f489, %f490, %f488;
	ld.shared.f32 	%f492, [%r6+232];
	ld.shared.f32 	%f493, [_ZZ14_conv2d_fusionPfS_PKfS1_S_S1_S1_E5ker_s+48];
	fma.rn.f32 	%f494, %f492, %f493, %f491;
	ld.shared.f32 	%f495, [%r6+236];
	ld.shared.f32 	%f496, [_ZZ14_conv2d_fusionPfS_PKfS1_S_S1_S1_E5ker_s+52];
	fma.rn.f32 	%f497, %f495, %f496, %f494;
	ld.shared.f32 	%f498, [%r6+240];
	ld.shared.f32 	%f499, [_ZZ14_conv2d_fusionPfS_PKfS1_S_S1_S1_E5ker_s+56];
	fma.rn.f32 	%f500, %f498, %f499, %f497;
	ld.shared.f32 	%f501, [%r6+336];
	ld.shared.f32 	%f502, [_ZZ14_conv2d_fusionPfS_PKfS1_S_S1_S1_E5ker_s+60];
	fma.rn.f32 	%f503, %f501, %f502, %f500;
	ld.shared.f32 	%f504, [%r6+340];
	ld.shared.f32 	%f505, [_ZZ14_conv2d_fusionPfS_PKfS1_S_S1_S1_E5ker_s+64];
	fma.rn.f32 	%f506, %f504, %f505, %f503;
	ld.shared.f32 	%f507, [%r6+344];
	ld.shared.f32 	%f508, [_ZZ14_conv2d_fusionPfS_PKfS1_S_S1_S1_E5ker_s+68];
	fma.rn.f32 	%f509, %f507, %f508, %f506;
	ld.shared.f32 	%f510, [%r6+348];
	ld.shared.f32 	%f511, [_ZZ14_conv2d_fusionPfS_PKfS1_S_S1_S1_E5ker_s+72];
	fma.rn.f32 	%f512, %f510, %f511, %f509;
	ld.shared.f32 	%f513, [%r6+352];
	ld.shared.f32 	%f514, [_ZZ14_conv2d_fusionPfS_PKfS1_S_S1_S1_E5ker_s+76];
	fma.rn.f32 	%f515, %f513, %f514, %f512;
	ld.shared.f32 	%f516, [%r6+448];
	ld.shared.f32 	%f517, [_ZZ14_conv2d_fusionPfS_PKfS1_S_S1_S1_E5ker_s+80];
	fma.rn.f32 	%f518, %f516, %f517, %f515;
	ld.shared.f32 	%f519, [%r6+452];
	ld.shared.f32 	%f520, [_ZZ14_conv2d_fusionPfS_PKfS1_S_S1_S1_E5ker_s+84];
	fma.rn.f32 	%f521, %f519, %f520, %f518;
	ld.shared.f32 	%f522, [%r6+456];
	ld.shared.f32 	%f523, [_ZZ14_conv2d_fusionPfS_PKfS1_S_S1_S1_E5ker_s+88];
	fma.rn.f32 	%f524, %f522, %f523, %f521;
	ld.shared.f32 	%f525, [%r6+460];
	ld.shared.f32 	%f526, [_ZZ14_conv2d_fusionPfS_PKfS1_S_S1_S1_E5ker_s+92];
	fma.rn.f32 	%f527, %f525, %f526, %f524;
	ld.shared.f32 	%f528, [%r6+464];
	ld.shared.f32 	%f529, [_ZZ14_conv2d_fusionPfS_PKfS1_S_S1_S1_E5ker_s+96];
	fma.rn.f32 	%f630, %f528, %f529, %f527;
$L__BB3_56:
	@%p7 bra 	$L__BB3_58;
	add.f32 	%f530, %f16, %f630;
	st.shared.f32 	[%r8], %f530;
$L__BB3_58:
	bar.sync 	0;
	@%p9 bra 	$L__BB3_60;
	ld.shared.f32 	%f531, [%r9];
	max.f32 	%f532, %f531, 0f00000000;
	ld.shared.f32 	%f533, [%r9+4];
	max.f32 	%f534, %f532, %f533;
	ld.shared.f32 	%f535, [%r9+112];
	max.f32 	%f536, %f534, %f535;
	ld.shared.f32 	%f537, [%r9+116];
	max.f32 	%f538, %f536, %f537;
	st.global.f32 	[%rd5+2880], %f538;
$L__BB3_60:
	bar.sync 	0;
	or.b32  	%r35, %r1, %r20;
	and.b32  	%r10, %r35, 1016;
	and.b32  	%r11, %r35, 1020;
	shl.b32 	%r36, %r1, 3;
	sub.s32 	%r12, %r5, %r36;
	cvta.to.global.u64 	%rd7, %rd15;
	cvta.to.global.u64 	%rd8, %rd13;
	cvta.to.global.u64 	%rd9, %rd14;
	mov.b32 	%r40, 0;
$L__BB3_61:
	mul.wide.u32 	%rd26, %r40, 4;
	add.s64 	%rd27, %rd7, %rd26;
	ld.global.nc.f32 	%f19, [%rd27];
	mad.lo.s32 	%r41, %r40, 150, %r3;
	mov.f32 	%f632, 0f00000000;
	mov.b32 	%r42, 0;
	mov.u64 	%rd31, %rd5;
$L__BB3_62:
	mul.wide.u32 	%rd28, %r41, 4;
	add.s64 	%rd11, %rd9, %rd28;
	@%p10 bra 	$L__BB3_64;
	ld.global.nc.f32 	%f540, [%rd11];
	st.shared.f32 	[%r4], %f540;
$L__BB3_64:
	bar.sync 	0;
	@%p9 bra 	$L__BB3_66;
	ld.global.f32 	%f541, [%rd31];
	st.shared.f32 	[%r6], %f541;
$L__BB3_66:
	setp.ne.s32 	%p37, %r10, 0;
	bar.sync 	0;
	@%p37 bra 	$L__BB3_68;
	ld.shared.f32 	%f542, [%r6];
	ld.shared.f32 	%f543, [_ZZ14_conv2d_fusionPfS_PKfS1_S_S1_S1_E5ker_s];
	fma.rn.f32 	%f544, %f542, %f543, %f632;
	ld.shared.f32 	%f545, [%r6+4];
	ld.shared.f32 	%f546, [_ZZ14_conv2d_fusionPfS_PKfS1_S_S1_S1_E5ker_s+4];
	fma.rn.f32 	%f547, %f545, %f546, %f544;
	ld.shared.f32 	%f548, [%r6+8];
	ld.shared.f32 	%f549, [_ZZ14_conv2d_fusionPfS_PKfS1_S_S1_S1_E5ker_s+8];
	fma.rn.f32 	%f550, %f548, %f549, %f547;
	ld.shared.f32 	%f551, [%r6+12];
	ld.shared.f32 	%f552, [_ZZ14_conv2d_fusionPfS_PKfS1_S_S1_S1_E5ker_s+12];
	fma.rn.f32 	%f553, %f551, %f552, %f550;
	ld.shared.f32 	%f554, [%r6+16];
	ld.shared.f32 	%f555, [_ZZ14_conv2d_fusionPfS_PKfS1_S_S1_S1_E5ker_s+16];
	fma.rn.f32 	%f556, %f554, %f555, %f553;
	ld.shared.f32 	%f557, [%r6+112];
	ld.shared.f32 	%f558, [_ZZ14_conv2d_fusionPfS_PKfS1_S_S1_S1_E5ker_s+20];
	fma.rn.f32 	%f559, %f557, %f558, %f556;
	ld.shared.f32 	%f560, [%r6+116];
	ld.shared.f32 	%f561, [_ZZ14_conv2d_fusionPfS_PKfS1_S_S1_S1_E5ker_s+24];
	fma.rn.f32 	%f562, %f560, %f561, %f559;
	ld.shared.f32 	%f563, [%r6+120];
	ld.shared.f32 	%f564, [_ZZ14_conv2d_fusionPfS_PKfS1_S_S1_S1_E5ker_s+28];
	fma.rn.f32 	%f565, %f563, %f564, %f562;
	ld.shared.f32 	%f566, [%r6+124];
	ld.shared.f32 	%f567, [_ZZ14_conv2d_fusionPfS_PKfS1_S_S1_S1_E5ker_s+32];
	fma.rn.f32 	%f568, %f566, %f567, %f565;
	ld.shared.f32 	%f569, [%r6+128];
	ld.shared.f32 	%f570, [_ZZ14_conv2d_fusionPfS_PKfS1_S_S1_S1_E5ker_s+36];
	fma.rn.f32 	%f571, %f569, %f570, %f568;
	ld.shared.f32 	%f572, [%r6+224];
	ld.shared.f32 	%f573, [_ZZ14_conv2d_fusionPfS_PKfS1_S_S1_S1_E5ker_s+40];
	fma.rn.f32 	%f574, %f572, %f573, %f571;
	ld.shared.f32 	%f575, [%r6+228];
	ld.shared.f32 	%f576, [_ZZ14_conv2d_fusionPfS_PKfS1_S_S1_S1_E5ker_s+44];
	fma.rn.f32 	%f577, %f575, %f576, %f574;
	ld.shared.f32 	%f578, [%r6+232];
	ld.shared.f32 	%f579, [_ZZ14_conv2d_fusionPfS_PKfS1_S_S1_S1_E5ker_s+48];
	fma.rn.f32 	%f580, %f578, %f579, %f577;
	ld.shared.f32 	%f581, [%r6+236];
	ld.shared.f32 	%f582, [_ZZ14_conv2d_fusionPfS_PKfS1_S_S1_S1_E5ker_s+52];
	fma.rn.f32 	%f583, %f581, %f582, %f580;
	ld.shared.f32 	%f584, [%r6+240];
	ld.shared.f32 	%f585, [_ZZ14_conv2d_fusionPfS_PKfS1_S_S1_S1_E5ker_s+56];
	fma.rn.f32 	%f586, %f584, %f585, %f583;
	ld.shared.f32 	%f587, [%r6+336];
	ld.shared.f32 	%f588, [_ZZ14_conv2d_fusionPfS_PKfS1_S_S1_S1_E5ker_s+60];
	fma.rn.f32 	%f589, %f587, %f588, %f586;
	ld.shared.f32 	%f590, [%r6+340];
	ld.shared.f32 	%f591, [_ZZ14_conv2d_fusionPfS_PKfS1_S_S1_S1_E5ker_s+64];
	fma.rn.f32 	%f592, %f590, %f591, %f589;
	ld.shared.f32 	%f593, [%r6+344];
	ld.shared.f32 	%f594, [_ZZ14_conv2d_fusionPfS_PKfS1_S_S1_S1_E5ker_s+68];
	fma.rn.f32 	%f595, %f593, %f594, %f592;
	ld.shared.f32 	%f596, [%r6+348];
	ld.shared.f32 	%f597, [_ZZ14_conv2d_fusionPfS_PKfS1_S_S1_S1_E5ker_s+72];
	fma.rn.f32 	%f598, %f596, %f597, %f595;
	ld.shared.f32 	%f599, [%r6+352];
	ld.shared.f32 	%f600, [_ZZ14_conv2d_fusionPfS_PKfS1_S_S1_S1_E5ker_s+76];
	fma.rn.f32 	%f601, %f599, %f600, %f598;
	ld.shared.f32 	%f602, [%r6+448];
	ld.shared.f32 	%f603, [_ZZ14_conv2d_fusionPfS_PKfS1_S_S1_S1_E5ker_s+80];
	fma.rn.f32 	%f604, %f602, %f603, %f601;
	ld.shared.f32 	%f605, [%r6+452];
	ld.shared.f32 	%f606, [_ZZ14_conv2d_fusionPfS_PKfS1_S_S1_S1_E5ker_s+84];
	fma.rn.f32 	%f607, %f605, %f606, %f604;
	ld.shared.f32 	%f608, [%r6+456];
	ld.shared.f32 	%f609, [_ZZ14_conv2d_fusionPfS_PKfS1_S_S1_S1_E5ker_s+88];
	fma.rn.f32 	%f610, %f608, %f609, %f607;
	ld.shared.f32 	%f611, [%r6+460];
	ld.shared.f32 	%f612, [_ZZ14_conv2d_fusionPfS_PKfS1_S_S1_S1_E5ker_s+92];
	fma.rn.f32 	%f613, %f611, %f612, %f610;
	ld.shared.f32 	%f614, [%r6+464];
	ld.shared.f32 	%f615, [_ZZ14_conv2d_fusionPfS_PKfS1_S_S1_S1_E5ker_s+96];
	fma.rn.f32 	%f632, %f614, %f615, %f613;
$L__BB3_68:
	add.s32 	%r42, %r42, 1;
	add.s64 	%rd31, %rd31, 576;
	add.s32 	%r41, %r41, 25;
	setp.ne.s32 	%p38, %r42, 6;
	@%p38 bra 	$L__BB3_62;
	setp.ne.s32 	%p39, %r10, 0;
	@%p39 bra 	$L__BB3_71;
	add.f32 	%f616, %f19, %f632;
	st.shared.f32 	[%r8], %f616;
$L__BB3_71:
	setp.ne.s32 	%p40, %r11, 0;
	bar.sync 	0;
	@%p40 bra 	$L__BB3_73;
	ld.shared.f32 	%f617, [%r9];
	max.f32 	%f618, %f617, 0f00000000;
	ld.shared.f32 	%f619, [%r9+4];
	max.f32 	%f620, %f618, %f619;
	ld.shared.f32 	%f621, [%r9+112];
	max.f32 	%f622, %f620, %f621;
	ld.shared.f32 	%f623, [%r9+116];
	max.f32 	%f624, %f622, %f623;
	shl.b32 	%r38, %r40, 4;
	add.s32 	%r39, %r12, %r38;
	mul.wide.u32 	%rd29, %r39, 4;
	add.s64 	%rd30, %rd8, %rd29;
	st.global.f32 	[%rd30], %f624;
$L__BB3_73:
	add.s32 	%r40, %r40, 1;
	setp.ne.s32 	%p41, %r40, 16;
	@%p41 bra 	$L__BB3_61;
	ret;

}


// ===== COMPILED SASS (sm_100) =====

	.target	sm_100

	.elftype	@"ET_EXEC"


//--------------------- .note.nv.tkinfo           --------------------------
	.section	.note.nv.tkinfo,"",@"SHT_NOTE"
	.sectionflags	@"SHF_NOTE_NV_TKINFO"
	.tkinfo
        /*0018*/ 	.word	0x00000002
        /*0030*/ 	.string	""
        /*0030*/ 	.string	"ptxas"
        /*0030*/ 	.string	"Cuda compilation tools, release 13.0, V13.0.88"
        /*0030*/ 	.string	"Build cuda_13.0.r13.0/compiler.36424714_0"
        /*0030*/ 	.string	"-arch sm_100 -m 64 "



//--------------------- .note.nv.cuinfo           --------------------------
	.section	.note.nv.cuinfo,"",@"SHT_NOTE"
	.sectionflags	@"SHF_NOTE_NV_CUINFO"
        /*0018*/ 	.short	0x0002
        /*001a*/ 	.short	0x0064
        /*001c*/ 	.short	0x0082
	.zero		2


//--------------------- .nv.info                  --------------------------
	.section	.nv.info,"",@"SHT_CUDA_INFO"
	.align	4


	//----- nvinfo : EIATTR_REGCOUNT
	.align		4
        /*0000*/ 	.byte	0x04, 0x2f
        /*0002*/ 	.short	(.L_1 - .L_0)
	.align		4
.L_0:
        /*0004*/ 	.word	index@(_Z11conv2d1_oldPfS_PKfS1_iiii)
        /*0008*/ 	.word	0x0000001e


	//----- nvinfo : EIATTR_FRAME_SIZE
	.align		4
.L_1:
        /*000c*/ 	.byte	0x04, 0x11
        /*000e*/ 	.short	(.L_3 - .L_2)
	.align		4
.L_2:
        /*0010*/ 	.word	index@(_Z11conv2d1_oldPfS_PKfS1_iiii)
        /*0014*/ 	.word	0x00000000


	//----- nvinfo : EIATTR_REGCOUNT
	.align		4
.L_3:
        /*0018*/ 	.byte	0x04, 0x2f
        /*001a*/ 	.short	(.L_5 - .L_4)
	.align		4
.L_4:
        /*001c*/ 	.word	index@(_Z7conv2d1PfS_S_PKfS1_iiii)
        /*0020*/ 	.word	0x0000001e


	//----- nvinfo : EIATTR_FRAME_SIZE
	.align		4
.L_5:
        /*0024*/ 	.byte	0x04, 0x11
        /*0026*/ 	.short	(.L_7 - .L_6)
	.align		4
.L_6:
        /*0028*/ 	.word	index@(_Z7conv2d1PfS_S_PKfS1_iiii)
        /*002c*/ 	.word	0x00000000


	//----- nvinfo : EIATTR_REGCOUNT
	.align		4
.L_7:
        /*0030*/ 	.byte	0x04, 0x2f
        /*0032*/ 	.short	(.L_9 - .L_8)
	.align		4
.L_8:
        /*0034*/ 	.word	index@(_Z7conv2d2PfS_PKfS1_iiii)
        /*0038*/ 	.word	0x0000001c


	//----- nvinfo : EIATTR_FRAME_SIZE
	.align		4
.L_9:
        /*003c*/ 	.byte	0x04, 0x11
        /*003e*/ 	.short	(.L_11 - .L_10)
	.align		4
.L_10:
        /*0040*/ 	.word	index@(_Z7conv2d2PfS_PKfS1_iiii)
        /*0044*/ 	.word	0x00000000


	//----- nvinfo : EIATTR_REGCOUNT
	.align		4
.L_11:
        /*0048*/ 	.byte	0x04, 0x2f
        /*004a*/ 	.short	(.L_13 - .L_12)
	.align		4
.L_12:
        /*004c*/ 	.word	index@(_Z14_conv2d_fusionPfS_PKfS1_S_S1_S1_)
        /*0050*/ 	.word	0x00000020


	//----- nvinfo : EIATTR_FRAME_SIZE
	.align		4
.L_13:
        /*0054*/ 	.byte	0x04, 0x11
        /*0056*/ 	.short	(.L_15 - .L_14)
	.align		4
.L_14:
        /*0058*/ 	.word	index@(_Z14_conv2d_fusionPfS_PKfS1_S_S1_S1_)
        /*005c*/ 	.word	0x00000000


	//----- nvinfo : EIATTR_MIN_STACK_SIZE
	.align		4
.L_15:
        /*0060*/ 	.byte	0x04, 0x12
        /*0062*/ 	.short	(.L_17 - .L_16)
	.align		4
.L_16:
        /*0064*/ 	.word	index@(_Z14_conv2d_fusionPfS_PKfS1_S_S1_S1_)
        /*0068*/ 	.word	0x00000000


	//----- nvinfo : EIATTR_MIN_STACK_SIZE
	.align		4
.L_17:
        /*006c*/ 	.byte	0x04, 0x12
        /*006e*/ 	.short	(.L_19 - .L_18)
	.align		4
.L_18:
        /*0070*/ 	.word	index@(_Z7conv2d2PfS_PKfS1_iiii)
        /*0074*/ 	.word	0x00000000


	//----- nvinfo : EIATTR_MIN_STACK_SIZE
	.align		4
.L_19:
        /*0078*/ 	.byte	0x04, 0x12
        /*007a*/ 	.short	(.L_21 - .L_20)
	.align		4
.L_20:
        /*007c*/ 	.word	index@(_Z7conv2d1PfS_S_PKfS1_iiii)
        /*0080*/ 	.word	0x00000000


	//----- nvinfo : EIATTR_MIN_STACK_SIZE
	.align		4
.L_21:
        /*0084*/ 	.byte	0x04, 0x12
        /*0086*/ 	.short	(.L_23 - .L_22)
	.align		4
.L_22:
        /*0088*/ 	.word	index@(_Z11conv2d1_oldPfS_PKfS1_iiii)
        /*008c*/ 	.word	0x00000000
.L_23:


//--------------------- .nv.compat                --------------------------
	.section	.nv.compat,"",@"SHT_CUDA_COMPAT_INFO"
	.align	4
        /*0000*/ 	.byte	0x02, 0x09, 0x00, 0x00, 0x02, 0x02, 0x01, 0x00, 0x02, 0x05, 0x05, 0x00, 0x03, 0x07, 0x01, 0x01
        /*0010*/ 	.byte	0x02, 0x03, 0x00, 0x00, 0x02, 0x06, 0x01, 0x00, 0x04, 0x0b, 0x08, 0x00, 0x09, 0x00, 0x00, 0x00
        /*0020*/ 	.byte	0x00, 0x00, 0x00, 0x00


//--------------------- .nv.info._Z14_conv2d_fusionPfS_PKfS1_S_S1_S1_ --------------------------
	.section	.nv.info._Z14_conv2d_fusionPfS_PKfS1_S_S1_S1_,"",@"SHT_CUDA_INFO"
	.sectionflags	@""
	.align	4


	//----- nvinfo : EIATTR_CUDA_API_VERSION
	.align		4
        /*0000*/ 	.byte	0x04, 0x37
        /*0002*/ 	.short	(.L_25 - .L_24)
.L_24:
        /*0004*/ 	.word	0x00000082


	//----- nvinfo : EIATTR_KPARAM_INFO
	.align		4
.L_25:
        /*0008*/ 	.byte	0x04, 0x17
        /*000a*/ 	.short	(.L_27 - .L_26)
.L_26:
        /*000c*/ 	.word	0x00000000
        /*0010*/ 	.short	0x0006
        /*0012*/ 	.short	0x0030
        /*0014*/ 	.byte	0x00, 0xf5, 0x21, 0x00


	//----- nvinfo : EIATTR_KPARAM_INFO
	.align		4
.L_27:
        /*0018*/ 	.byte	0x04, 0x17
        /*001a*/ 	.short	(.L_29 - .L_28)
.L_28:
        /*001c*/ 	.word	0x00000000
        /*0020*/ 	.short	0x0005
        /*0022*/ 	.short	0x0028
        /*0024*/ 	.byte	0x00, 0xf5, 0x21, 0x00


	//----- nvinfo : EIATTR_KPARAM_INFO
	.align		4
.L_29:
        /*0028*/ 	.byte	0x04, 0x17
        /*002a*/ 	.short	(.L_31 - .L_30)
.L_30:
        /*002c*/ 	.word	0x00000000
        /*0030*/ 	.short	0x0004
        /*0032*/ 	.short	0x0020
        /*0034*/ 	.byte	0x00, 0xf5, 0x21, 0x00


	//----- nvinfo : EIATTR_KPARAM_INFO
	.align		4
.L_31:
        /*0038*/ 	.byte	0x04, 0x17
        /*003a*/ 	.short	(.L_33 - .L_32)
.L_32:
        /*003c*/ 	.word	0x00000000
        /*0040*/ 	.short	0x0003
        /*0042*/ 	.short	0x0018
        /*0044*/ 	.byte	0x00, 0xf5, 0x21, 0x00


	//----- nvinfo : EIATTR_KPARAM_INFO
	.align		4
.L_33:
        /*0048*/ 	.byte	0x04, 0x17
        /*004a*/ 	.short	(.L_35 - .L_34)
.L_34:
        /*004c*/ 	.word	0x00000000
        /*0050*/ 	.short	0x0002
        /*0052*/ 	.short	0x0010
        /*0054*/ 	.byte	0x00, 0xf5, 0x21, 0x00


	//----- nvinfo : EIATTR_KPARAM_INFO
	.align		4
.L_35:
        /*0058*/ 	.byte	0x04, 0x17
        /*005a*/ 	.short	(.L_37 - .L_36)
.L_36:
        /*005c*/ 	.word	0x00000000
        /*0060*/ 	.short	0x0001
        /*0062*/ 	.short	0x0008
        /*0064*/ 	.byte	0x00, 0xf5, 0x21, 0x00


	//----- nvinfo : EIATTR_KPARAM_INFO
	.align		4
.L_37:
        /*0068*/ 	.byte	0x04, 0x17
        /*006a*/ 	.short	(.L_39 - .L_38)
.L_38:
        /*006c*/ 	.word	0x00000000
        /*0070*/ 	.short	0x0000
        /*0072*/ 	.short	0x0000
        /*0074*/ 	.byte	0x00, 0xf5, 0x21, 0x00


	//----- nvinfo : EIATTR_SPARSE_MMA_MASK
	.align		4
.L_39:
        /*0078*/ 	.byte	0x03, 0x50
        /*007a*/ 	.short	0x0000


	//----- nvinfo : EIATTR_MAXREG_COUNT
	.align		4
        /*007c*/ 	.byte	0x03, 0x1b
        /*007e*/ 	.short	0x00ff


	//----- nvinfo : EIATTR_NUM_BARRIERS
	.align		4
        /*0080*/ 	.byte	0x02, 0x4c
        /*0082*/ 	.byte	0x01
	.zero		1


	//----- nvinfo : EIATTR_MERCURY_ISA_VERSION
	.align		4
        /*0084*/ 	.byte	0x03, 0x5f
        /*0086*/ 	.short	0x0101


	//----- nvinfo : EIATTR_VRC_CTA_INIT_COUNT
	.align		4
        /*0088*/ 	.byte	0x02, 0x4a
	.zero		1
	.zero		1


	//----- nvinfo : EIATTR_EXIT_INSTR_OFFSETS
	.align		4
        /*008c*/ 	.byte	0x04, 0x1c
        /*008e*/ 	.short	(.L_41 - .L_40)


	//   ....[0]....
.L_40:
        /*0090*/ 	.word	0x00002560


	//----- nvinfo : EIATTR_CRS_STACK_SIZE
	.align		4
.L_41:
        /*0094*/ 	.byte	0x04, 0x1e
        /*0096*/ 	.short	(.L_43 - .L_42)
.L_42:
        /*0098*/ 	.word	0x00000000


	//----- nvinfo : EIATTR_CBANK_PARAM_SIZE
	.align		4
.L_43:
        /*009c*/ 	.byte	0x03, 0x19
        /*009e*/ 	.short	0x0038


	//----- nvinfo : EIATTR_PARAM_CBANK
	.align		4
        /*00a0*/ 	.byte	0x04, 0x0a
        /*00a2*/ 	.short	(.L_45 - .L_44)
	.align		4
.L_44:
        /*00a4*/ 	.word	index@(.nv.constant0._Z14_conv2d_fusionPfS_PKfS1_S_S1_S1_)
        /*00a8*/ 	.short	0x0380
        /*00aa*/ 	.short	0x0038


	//----- nvinfo : EIATTR_SW_WAR
	.align		4
.L_45:
        /*00ac*/ 	.byte	0x04, 0x36
        /*00ae*/ 	.short	(.L_47 - .L_46)
.L_46:
        /*00b0*/ 	.word	0x00000008
.L_47:


//--------------------- .nv.info._Z7conv2d2PfS_PKfS1_iiii --------------------------
	.section	.nv.info._Z7conv2d2PfS_PKfS1_iiii,"",@"SHT_CUDA_INFO"
	.sectionflags	@""
	.align	4


	//----- nvinfo : EIATTR_CUDA_API_VERSION
	.align		4
        /*0000*/ 	.byte	0x04, 0x37
        /*0002*/ 	.short	(.L_49 - .L_48)
.L_48:
        /*0004*/ 	.word	0x00000082


	//----- nvinfo : EIATTR_KPARAM_INFO
	.align		4
.L_49:
        /*0008*/ 	.byte	0x04, 0x17
        /*000a*/ 	.short	(.L_51 - .L_50)
.L_50:
        /*000c*/ 	.word	0x00000000
        /*0010*/ 	.short	0x0007
        /*0012*/ 	.short	0x002c
        /*0014*/ 	.byte	0x00, 0xf0, 0x11, 0x00


	//----- nvinfo : EIATTR_KPARAM_INFO
	.align		4
.L_51:
        /*0018*/ 	.byte	0x04, 0x17
        /*001a*/ 	.short	(.L_53 - .L_52)
.L_52:
        /*001c*/ 	.word	0x00000000
        /*0020*/ 	.short	0x0006
        /*0022*/ 	.short	0x0028
        /*0024*/ 	.byte	0x00, 0xf0, 0x11, 0x00


	//----- nvinfo : EIATTR_KPARAM_INFO
	.align		4
.L_53:
        /*0028*/ 	.byte	0x04, 0x17
        /*002a*/ 	.short	(.L_55 - .L_54)
.L_54:
        /*002c*/ 	.word	0x00000000
        /*0030*/ 	.short	0x0005
        /*0032*/ 	.short	0x0024
        /*0034*/ 	.byte	0x00, 0xf0, 0x11, 0x00


	//----- nvinfo : EIATTR_KPARAM_INFO
	.align		4
.L_55:
        /*0038*/ 	.byte	0x04, 0x17
        /*003a*/ 	.short	(.L_57 - .L_56)
.L_56:
        /*003c*/ 	.word	0x00000000
        /*0040*/ 	.short	0x0004
        /*0042*/ 	.short	0x0020
        /*0044*/ 	.byte	0x00, 0xf0, 0x11, 0x00


	//----- nvinfo : EIATTR_KPARAM_INFO
	.align		4
.L_57:
        /*0048*/ 	.byte	0x04, 0x17
        /*004a*/ 	.short	(.L_59 - .L_58)
.L_58:
        /*004c*/ 	.word	0x00000000
        /*0050*/ 	.short	0x0003
        /*0052*/ 	.short	0x0018
        /*0054*/ 	.byte	0x00, 0xf5, 0x21, 0x00


	//----- nvinfo : EIATTR_KPARAM_INFO
	.align		4
.L_59:
        /*0058*/ 	.byte	0x04, 0x17
        /*005a*/ 	.short	(.L_61 - .L_60)
.L_60:
        /*005c*/ 	.word	0x00000000
        /*0060*/ 	.short	0x0002
        /*0062*/ 	.short	0x0010
        /*0064*/ 	.byte	0x00, 0xf5, 0x21, 0x00


	//----- nvinfo : EIATTR_KPARAM_INFO
	.align		4
.L_61:
        /*0068*/ 	.byte	0x04, 0x17
        /*006a*/ 	.short	(.L_63 - .L_62)
.L_62:
        /*006c*/ 	.word	0x00000000
        /*0070*/ 	.short	0x0001
        /*0072*/ 	.short	0x0008
        /*0074*/ 	.byte	0x00, 0xf5, 0x21, 0x00


	//----- nvinfo : EIATTR_KPARAM_INFO
	.align		4
.L_63:
        /*0078*/ 	.byte	0x04, 0x17
        /*007a*/ 	.short	(.L_65 - .L_64)
.L_64:
        /*007c*/ 	.word	0x00000000
        /*0080*/ 	.short	0x0000
        /*0082*/ 	.short	0x0000
        /*0084*/ 	.byte	0x00, 0xf5, 0x21, 0x00


	//----- nvinfo : EIATTR_SPARSE_MMA_MASK
	.align		4
.L_65:
        /*0088*/ 	.byte	0x03, 0x50
        /*008a*/ 	.short	0x0000


	//----- nvinfo : EIATTR_MAXREG_COUNT
	.align		4
        /*008c*/ 	.byte	0x03, 0x1b
        /*008e*/ 	.short	0x00ff


	//----- nvinfo : EIATTR_NUM_BARRIERS
	.align		4
        /*0090*/ 	.byte	0x02, 0x4c
        /*0092*/ 	.byte	0x01
	.zero		1


	//----- nvinfo : EIATTR_MERCURY_ISA_VERSION
	.align		4
        /*0094*/ 	.byte	0x03, 0x5f
        /*0096*/ 	.short	0x0101


	//----- nvinfo : EIATTR_VRC_CTA_INIT_COUNT
	.align		4
        /*0098*/ 	.byte	0x02, 0x4a
	.zero		1
	.zero		1


	//----- nvinfo : EIATTR_EXIT_INSTR_OFFSETS
	.align		4
        /*009c*/ 	.byte	0x04, 0x1c
        /*009e*/ 	.short	(.L_67 - .L_66)


	//   ....[0]....
.L_66:
        /*00a0*/ 	.word	0x00000070


	//   ....[1]....
        /*00a4*/ 	.word	0x00000b50


	//   ....[2]....
        /*00a8*/ 	.word	0x00000c20


	//   ....[3]....
        /*00ac*/ 	.word	0x00000c80


	//----- nvinfo : EIATTR_CRS_STACK_SIZE
	.align		4
.L_67:
        /*00b0*/ 	.byte	0x04, 0x1e
        /*00b2*/ 	.short	(.L_69 - .L_68)
.L_68:
        /*00b4*/ 	.word	0x00000000


	//----- nvinfo : EIATTR_CBANK_PARAM_SIZE
	.align		4
.L_69:
        /*00b8*/ 	.byte	0x03, 0x19
        /*00ba*/ 	.short	0x0030


	//----- nvinfo : EIATTR_PARAM_CBANK
	.align		4
        /*00bc*/ 	.byte	0x04, 0x0a
        /*00be*/ 	.short	(.L_71 - .L_70)
	.align		4
.L_70:
        /*00c0*/ 	.word	index@(.nv.constant0._Z7conv2d2PfS_PKfS1_iiii)
        /*00c4*/ 	.short	0x0380
        /*00c6*/ 	.short	0x0030


	//----- nvinfo : EIATTR_SW_WAR
	.align		4
.L_71:
        /*00c8*/ 	.byte	0x04, 0x36
        /*00ca*/ 	.short	(.L_73 - .L_72)
.L_72:
        /*00cc*/ 	.word	0x00000008
.L_73:


//--------------------- .nv.info._Z7conv2d1PfS_S_PKfS1_iiii --------------------------
	.section	.nv.info._Z7conv2d1PfS_S_PKfS1_iiii,"",@"SHT_CUDA_INFO"
	.sectionflags	@""
	.align	4


	//----- nvinfo : EIATTR_CUDA_API_VERSION
	.align		4
        /*0000*/ 	.byte	0x04, 0x37
        /*0002*/ 	.short	(.L_75 - .L_74)
.L_74:
        /*0004*/ 	.word	0x00000082


	//----- nvinfo : EIATTR_KPARAM_INFO
	.align		4
.L_75:
        /*0008*/ 	.byte	0x04, 0x17
        /*000a*/ 	.short	(.L_77 - .L_76)
.L_76:
        /*000c*/ 	.word	0x00000000
        /*0010*/ 	.short	0x0008
        /*0012*/ 	.short	0x0034
        /*0014*/ 	.byte	0x00, 0xf0, 0x11, 0x00


	//----- nvinfo : EIATTR_KPARAM_INFO
	.align		4
.L_77:
        /*0018*/ 	.byte	0x04, 0x17
        /*001a*/ 	.short	(.L_79 - .L_78)
.L_78:
        /*001c*/ 	.word	0x00000000
        /*0020*/ 	.short	0x0007
        /*0022*/ 	.short	0x0030
        /*0024*/ 	.byte	0x00, 0xf0, 0x11, 0x00


	//----- nvinfo : EIATTR_KPARAM_INFO
	.align		4
.L_79:
        /*0028*/ 	.byte	0x04, 0x17
        /*002a*/ 	.short	(.L_81 - .L_80)
.L_80:
        /*002c*/ 	.word	0x00000000
        /*0030*/ 	.short	0x0006
        /*0032*/ 	.short	0x002c
        /*0034*/ 	.byte	0x00, 0xf0, 0x11, 0x00


	//----- nvinfo : EIATTR_KPARAM_INFO
	.align		4
.L_81:
        /*0038*/ 	.byte	0x04, 0x17
        /*003a*/ 	.short	(.L_83 - .L_82)
.L_82:
        /*003c*/ 	.word	0x00000000
        /*0040*/ 	.short	0x0005
        /*0042*/ 	.short	0x0028
        /*0044*/ 	.byte	0x00, 0xf0, 0x11, 0x00


	//----- nvinfo : EIATTR_KPARAM_INFO
	.align		4
.L_83:
        /*0048*/ 	.byte	0x04, 0x17
        /*004a*/ 	.short	(.L_85 - .L_84)
.L_84:
        /*004c*/ 	.word	0x00000000
        /*0050*/ 	.short	0x0004
        /*0052*/ 	.short	0x0020
        /*0054*/ 	.byte	0x00, 0xf5, 0x21, 0x00


	//----- nvinfo : EIATTR_KPARAM_INFO
	.align		4
.L_85:
        /*0058*/ 	.byte	0x04, 0x17
        /*005a*/ 	.short	(.L_87 - .L_86)
.L_86:
        /*005c*/ 	.word	0x00000000
        /*0060*/ 	.short	0x0003
        /*0062*/ 	.short	0x0018
        /*0064*/ 	.byte	0x00, 0xf5, 0x21, 0x00


	//----- nvinfo : EIATTR_KPARAM_INFO
	.align		4
.L_87:
        /*0068*/ 	.byte	0x04, 0x17
        /*006a*/ 	.short	(.L_89 - .L_88)
.L_88:
        /*006c*/ 	.word	0x00000000
        /*0070*/ 	.short	0x0002
        /*0072*/ 	.short	0x0010
        /*0074*/ 	.byte	0x00, 0xf5, 0x21, 0x00


	//----- nvinfo : EIATTR_KPARAM_INFO
	.align		4
.L_89:
        /*0078*/ 	.byte	0x04, 0x17
        /*007a*/ 	.short	(.L_91 - .L_90)
.L_90:
        /*007c*/ 	.word	0x00000000
        /*0080*/ 	.short	0x0001
        /*0082*/ 	.short	0x0008
        /*0084*/ 	.byte	0x00, 0xf5, 0x21, 0x00


	//----- nvinfo : EIATTR_KPARAM_INFO
	.align		4
.L_91:
        /*0088*/ 	.byte	0x04, 0x17
        /*008a*/ 	.short	(.L_93 - .L_92)
.L_92:
        /*008c*/ 	.word	0x00000000
        /*0090*/ 	.short	0x0000
        /*0092*/ 	.short	0x0000
        /*0094*/ 	.byte	0x00, 0xf5, 0x21, 0x00


	//----- nvinfo : EIATTR_SPARSE_MMA_MASK
	.align		4
.L_93:
        /*0098*/ 	.byte	0x03, 0x50
        /*009a*/ 	.short	0x0000


	//----- nvinfo : EIATTR_MAXREG_COUNT
	.align		4
        /*009c*/ 	.byte	0x03, 0x1b
        /*009e*/ 	.short	0x00ff


	//----- nvinfo : EIATTR_NUM_BARRIERS
	.align		4
        /*00a0*/ 	.byte	0x02, 0x4c
        /*00a2*/ 	.byte	0x01
	.zero		1


	//----- nvinfo : EIATTR_MERCURY_ISA_VERSION
	.align		4
        /*00a4*/ 	.byte	0x03, 0x5f
        /*00a6*/ 	.short	0x0101


	//----- nvinfo : EIATTR_VRC_CTA_INIT_COUNT
	.align		4
        /*00a8*/ 	.byte	0x02, 0x4a
	.zero		1
	.zero		1


	//----- nvinfo : EIATTR_EXIT_INSTR_OFFSETS
	.align		4
        /*00ac*/ 	.byte	0x04, 0x1c
        /*00ae*/ 	.short	(.L_95 - .L_94)


	//   ....[0]....
.L_94:
        /*00b0*/ 	.word	0x00000030


	//   ....[1]....
        /*00b4*/ 	.word	0x00000c30


	//----- nvinfo : EIATTR_CRS_STACK_SIZE
	.align		4
.L_95:
        /*00b8*/ 	.byte	0x04, 0x1e
        /*00ba*/ 	.short	(.L_97 - .L_96)
.L_96:
        /*00bc*/ 	.word	0x00000000


	//----- nvinfo : EIATTR_CBANK_PARAM_SIZE
	.align		4
.L_97:
        /*00c0*/ 	.byte	0x03, 0x19
        /*00c2*/ 	.short	0x0038


	//----- nvinfo : EIATTR_PARAM_CBANK
	.align		4
        /*00c4*/ 	.byte	0x04, 0x0a
        /*00c6*/ 	.short	(.L_99 - .L_98)
	.align		4
.L_98:
        /*00c8*/ 	.word	index@(.nv.constant0._Z7conv2d1PfS_S_PKfS1_iiii)
        /*00cc*/ 	.short	0x0380
        /*00ce*/ 	.short	0x0038


	//----- nvinfo : EIATTR_SW_WAR
	.align		4
.L_99:
        /*00d0*/ 	.byte	0x04, 0x36
        /*00d2*/ 	.short	(.L_101 - .L_100)
.L_100:
        /*00d4*/ 	.word	0x00000008
.L_101:


//--------------------- .nv.info._Z11conv2d1_oldPfS_PKfS1_iiii --------------------------
	.section	.nv.info._Z11conv2d1_oldPfS_PKfS1_iiii,"",@"SHT_CUDA_INFO"
	.sectionflags	@""
	.align	4


	//----- nvinfo : EIATTR_CUDA_API_VERSION
	.align		4
        /*0000*/ 	.byte	0x04, 0x37
        /*0002*/ 	.short	(.L_103 - .L_102)
.L_102:
        /*0004*/ 	.word	0x00000082


	//----- nvinfo : EIATTR_KPARAM_INFO
	.align		4
.L_103:
        /*0008*/ 	.byte	0x04, 0x17
        /*000a*/ 	.short	(.L_105 - .L_104)
.L_104:
        /*000c*/ 	.word	0x00000000
        /*0010*/ 	.short	0x0007
        /*0012*/ 	.short	0x002c
        /*0014*/ 	.byte	0x00, 0xf0, 0x11, 0x00


	//----- nvinfo : EIATTR_KPARAM_INFO
	.align		4
.L_105:
        /*0018*/ 	.byte	0x04, 0x17
        /*001a*/ 	.short	(.L_107 - .L_106)
.L_106:
        /*001c*/ 	.word	0x00000000
        /*0020*/ 	.short	0x0006
        /*0022*/ 	.short	0x0028
        /*0024*/ 	.byte	0x00, 0xf0, 0x11, 0x00


	//----- nvinfo : EIATTR_KPARAM_INFO
	.align		4
.L_107:
        /*0028*/ 	.byte	0x04, 0x17
        /*002a*/ 	.short	(.L_109 - .L_108)
.L_108:
        /*002c*/ 	.word	0x00000000
        /*0030*/ 	.short	0x0005
        /*0032*/ 	.short	0x0024
        /*0034*/ 	.byte	0x00, 0xf0, 0x11, 0x00


	//----- nvinfo : EIATTR_KPARAM_INFO
	.align		4
.L_109:
        /*0038*/ 	.byte	0x04, 0x17
        /*003a*/ 	.short	(.L_111 - .L_110)
.L_110:
        /*003c*/ 	.word	0x00000000
        /*0040*/ 	.short	0x0004
        /*0042*/ 	.short	0x0020
        /*0044*/ 	.byte	0x00, 0xf0, 0x11, 0x00


	//----- nvinfo : EIATTR_KPARAM_INFO
	.align		4
.L_111:
        /*0048*/ 	.byte	0x04, 0x17
        /*004a*/ 	.short	(.L_113 - .L_112)
.L_112:
        /*004c*/ 	.word	0x00000000
        /*0050*/ 	.short	0x0003
        /*0052*/ 	.short	0x0018
        /*0054*/ 	.byte	0x00, 0xf5, 0x21, 0x00


	//----- nvinfo : EIATTR_KPARAM_INFO
	.align		4
.L_113:
        /*0058*/ 	.byte	0x04, 0x17
        /*005a*/ 	.short	(.L_115 - .L_114)
.L_114:
        /*005c*/ 	.word	0x00000000
        /*0060*/ 	.short	0x0002
        /*0062*/ 	.short	0x0010
        /*0064*/ 	.byte	0x00, 0xf5, 0x21, 0x00


	//----- nvinfo : EIATTR_KPARAM_INFO
	.align		4
.L_115:
        /*0068*/ 	.byte	0x04, 0x17
        /*006a*/ 	.short	(.L_117 - .L_116)
.L_116:
        /*006c*/ 	.word	0x00000000
        /*0070*/ 	.short	0x0001
        /*0072*/ 	.short	0x0008
        /*0074*/ 	.byte	0x00, 0xf5, 0x21, 0x00


	//----- nvinfo : EIATTR_KPARAM_INFO
	.align		4
.L_117:
        /*0078*/ 	.byte	0x04, 0x17
        /*007a*/ 	.short	(.L_119 - .L_118)
.L_118:
        /*007c*/ 	.word	0x00000000
        /*0080*/ 	.short	0x0000
        /*0082*/ 	.short	0x0000
        /*0084*/ 	.byte	0x00, 0xf5, 0x21, 0x00


	//----- nvinfo : EIATTR_SPARSE_MMA_MASK
	.align		4
.L_119:
        /*0088*/ 	.byte	0x03, 0x50
        /*008a*/ 	.short	0x0000


	//----- nvinfo : EIATTR_MAXREG_COUNT
	.align		4
        /*008c*/ 	.byte	0x03, 0x1b
        /*008e*/ 	.short	0x00ff


	//----- nvinfo : EIATTR_NUM_BARRIERS
	.align		4
        /*0090*/ 	.byte	0x02, 0x4c
        /*0092*/ 	.byte	0x01
	.zero		1


	//----- nvinfo : EIATTR_MERCURY_ISA_VERSION
	.align		4
        /*0094*/ 	.byte	0x03, 0x5f
        /*0096*/ 	.short	0x0101


	//----- nvinfo : EIATTR_VRC_CTA_INIT_COUNT
	.align		4
        /*0098*/ 	.byte	0x02, 0x4a
	.zero		1
	.zero		1


	//----- nvinfo : EIATTR_EXIT_INSTR_OFFSETS
	.align		4
        /*009c*/ 	.byte	0x04, 0x1c
        /*009e*/ 	.short	(.L_121 - .L_120)


	//   ....[0]....
.L_120:
        /*00a0*/ 	.word	0x00000030


	//   ....[1]....
        /*00a4*/ 	.word	0x00000ac0


	//----- nvinfo : EIATTR_CRS_STACK_SIZE
	.align		4
.L_121:
        /*00a8*/ 	.byte	0x04, 0x1e
        /*00aa*/ 	.short	(.L_123 - .L_122)
.L_122:
        /*00ac*/ 	.word	0x00000000


	//----- nvinfo : EIATTR_CBANK_PARAM_SIZE
	.align		4
.L_123:
        /*00b0*/ 	.byte	0x03, 0x19
        /*00b2*/ 	.short	0x0030


	//----- nvinfo : EIATTR_PARAM_CBANK
	.align		4
        /*00b4*/ 	.byte	0x04, 0x0a
        /*00b6*/ 	.short	(.L_125 - .L_124)
	.align		4
.L_124:
        /*00b8*/ 	.word	index@(.nv.constant0._Z11conv2d1_oldPfS_PKfS1_iiii)
        /*00bc*/ 	.short	0x0380
        /*00be*/ 	.short	0x0030


	//----- nvinfo : EIATTR_SW_WAR
	.align		4
.L_125:
        /*00c0*/ 	.byte	0x04, 0x36
        /*00c2*/ 	.short	(.L_127 - .L_126)
.L_126:
        /*00c4*/ 	.word	0x00000008
.L_127:


//--------------------- .nv.callgraph             --------------------------
	.section	.nv.callgraph,"",@"SHT_CUDA_CALLGRAPH"
	.align	4
	.sectionentsize	8
	.align		4
        /*0000*/ 	.word	0x00000000
	.align		4
        /*0004*/ 	.word	0xffffffff
	.align		4
        /*0008*/ 	.word	0x00000000
	.align		4
        /*000c*/ 	.word	0xfffffffe
	.align		4
        /*0010*/ 	.word	0x00000000
	.align		4
        /*0014*/ 	.word	0xfffffffd
	.align		4
        /*0018*/ 	.word	0x00000000
	.align		4
        /*001c*/ 	.word	0xfffffffc


//--------------------- .text._Z14_conv2d_fusionPfS_PKfS1_S_S1_S1_ --------------------------
	.section	.text._Z14_conv2d_fusionPfS_PKfS1_S_S1_S1_,"ax",@progbits
	.align	128
        .global         _Z14_conv2d_fusionPfS_PKfS1_S_S1_S1_
        .type           _Z14_conv2d_fusionPfS_PKfS1_S_S1_S1_,@function
        .size           _Z14_conv2d_fusionPfS_PKfS1_S_S1_S1_,(.L_x_52 - _Z14_conv2d_fusionPfS_PKfS1_S_S1_S1_)
        .other          _Z14_conv2d_fusionPfS_PKfS1_S_S1_S1_,@"STO_CUDA_ENTRY STV_DEFAULT"
_Z14_conv2d_fusionPfS_PKfS1_S_S1_S1_:
.text._Z14_conv2d_fusionPfS_PKfS1_S_S1_S1_:
[----:B------:R-:W-:Y:S01]  /*0000*/  LDC R1, c[0x0][0x37c] ;  /* 0x0000df00ff017b82 */ /* 0x000fe20000000800 */
[----:B------:R-:W0:Y:S07]  /*0010*/  S2R R0, SR_TID.Y ;  /* 0x0000000000007919 */ /* 0x000e2e0000002200 */
[----:B------:R-:W1:Y:S01]  /*0020*/  LDC.64 R26, c[0x0][0x390] ;  /* 0x0000e400ff1a7b82 */ /* 0x000e620000000a00 */
[----:B------:R-:W2:Y:S01]  /*0030*/  LDCU.64 UR8, c[0x0][0x358] ;  /* 0x00006b00ff0877ac */ /* 0x000ea20008000a00 */
[----:B------:R-:W0:Y:S01]  /*0040*/  S2R R3, SR_TID.X ;  /* 0x0000000000037919 */ /* 0x000e220000002100 */
[----:B------:R-:W3:Y:S05]  /*0050*/  S2R R13, SR_CgaCtaId ;  /* 0x00000000000d7919 */ /* 0x000eea0000008800 */
[----:B------:R-:W4:Y:S01]  /*0060*/  LDC.64 R24, c[0x0][0x380] ;  /* 0x0000e000ff187b82 */ /* 0x000f220000000a00 */
[C---:B0-----:R-:W-:Y:S01]  /*0070*/  VIMNMX.U32 R10, PT, PT, R0.reuse, R3, !PT ;  /* 0x00000003000a7248 */ /* 0x041fe20007fe0000 */
[----:B------:R-:W-:-:S03]  /*0080*/  IMAD R5, R0, 0x5, R3 ;  /* 0x0000000500057824 */ /* 0x000fc600078e0203 */
[----:B------:R-:W-:Y:S01]  /*0090*/  ISETP.GT.U32.AND P1, PT, R10, 0x4, PT ;  /* 0x000000040a00780c */ /* 0x000fe20003f24070 */
[----:B-1----:R-:W-:-:S12]  /*00a0*/  IMAD.WIDE.U32 R26, R5, 0x4, R26 ;  /* 0x00000004051a7825 */ /* 0x002fd800078e001a */
[----:B--2---:R-:W2:Y:S01]  /*00b0*/  @!P1 LDG.E.CONSTANT R9, desc[UR8][R26.64] ;  /* 0x000000081a099981 */ /* 0x004ea2000c1e9900 */
[----:B------:R-:W-:Y:S01]  /*00c0*/  MOV R4, 0x400 ;  /* 0x0000040000047802 */ /* 0x000fe20000000f00 */
[----:B------:R-:W0:Y:S01]  /*00d0*/  LDC.64 R22, c[0x0][0x398] ;  /* 0x0000e600ff167b82 */ /* 0x000e220000000a00 */
[----:B------:R-:W-:Y:S01]  /*00e0*/  ISETP.GE.U32.AND P2, PT, R10, 0x1c, PT ;  /* 0x0000001c0a00780c */ /* 0x000fe20003f46070 */
[----:B------:R-:W-:Y:S01]  /*00f0*/  IMAD R19, R0, 0x17, R5 ;  /* 0x0000001700137824 */ /* 0x000fe200078e0205 */
[----:B------:R-:W-:Y:S02]  /*0100*/  IADD3 R2, PT, PT, R4, 0x1880, RZ ;  /* 0x0000188004027810 */ /* 0x000fe40007ffe0ff */
[----:B------:R-:W-:Y:S01]  /*0110*/  ISETP.GE.U32.AND P0, PT, R10, 0x5, PT ;  /* 0x000000050a00780c */ /* 0x000fe20003f06070 */
[----:B----4-:R-:W-:Y:S01]  /*0120*/  IMAD.WIDE.U32 R24, R19, 0x4, R24 ;  /* 0x0000000413187825 */ /* 0x010fe200078e0018 */
[----:B---3--:R-:W-:-:S05]  /*0130*/  LEA R7, R13, R2, 0x18 ;  /* 0x000000020d077211 */ /* 0x008fca00078ec0ff */
[----:B------:R-:W-:-:S05]  /*0140*/  IMAD R2, R0, 0x14, R7 ;  /* 0x0000001400027824 */ /* 0x000fca00078e0207 */
[----:B------:R-:W-:Y:S01]  /*0150*/  LEA R2, R3, R2, 0x2 ;  /* 0x0000000203027211 */ /* 0x000fe200078e10ff */
[----:B------:R1:W5:Y:S04]  /*0160*/  @!P0 LDG.E.CONSTANT R29, desc[UR8][R26.64+0x64] ;  /* 0x000064081a1d8981 */ /* 0x000368000c1e9900 */
[----:B0-----:R1:W5:Y:S04]  /*0170*/  LDG.E.CONSTANT R7, desc[UR8][R22.64] ;  /* 0x0000000816077981 */ /* 0x001368000c1e9900 */
[----:B--2---:R0:W-:Y:S01]  /*0180*/  @!P1 STS [R2], R9 ;  /* 0x0000000902009388 */ /* 0x0041e20000000800 */
[----:B------:R-:W-:Y:S06]  /*0190*/  BAR.SYNC.DEFER_BLOCKING 0x0 ;  /* 0x0000000000007b1d */ /* 0x000fec0000010000 */
[----:B------:R-:W2:Y:S01]  /*01a0*/  @!P2 LDG.E R11, desc[UR8][R24.64] ;  /* 0x00000008180ba981 */ /* 0x000ea2000c1e1900 */
[----:B------:R-:W-:-:S02]  /*01b0*/  LEA R17, R13, R4, 0x18 ;  /* 0x000000040d117211 */ /* 0x000fc400078ec0ff */
[----:B------:R-:W-:-:S03]  /*01c0*/  ISETP.GE.U32.AND P3, PT, R10, 0x18, PT ;  /* 0x000000180a00780c */ /* 0x000fc60003f66070 */
[----:B------:R-:W-:Y:S01]  /*01d0*/  IMAD R6, R0, 0x70, R17 ;  /* 0x0000007000067824 */ /* 0x000fe200078e0211 */
[----:B------:R-:W-:-:S04]  /*01e0*/  IADD3 R8, PT, PT, R4, 0xc40, RZ ;  /* 0x00000c4004087810 */ /* 0x000fc80007ffe0ff */
[----:B------:R-:W-:Y:S02]  /*01f0*/  LEA R4, R3, R6, 0x2 ;  /* 0x0000000603047211 */ /* 0x000fe400078e10ff */
[----:B0-----:R-:W-:Y:S01]  /*0200*/  LEA R9, R13, R8, 0x18 ;  /* 0x000000080d097211 */ /* 0x001fe200078ec0ff */
[----:B------:R-:W-:Y:S01]  /*0210*/  BSSY.RECONVERGENT B0, `(.L_x_0) ;  /* 0x0000040000007945 */ /* 0x000fe20003800200 */
[----:B------:R-:W-:Y:S01]  /*0220*/  HFMA2 R8, -RZ, RZ, 0, 0 ;  /* 0x00000000ff087431 */ /* 0x000fe200000001ff */
[----:B------:R-:W-:Y:S02]  /*0230*/  ISETP.GE.U32.AND P1, PT, R10, 0xc, PT ;  /* 0x0000000c0a00780c */ /* 0x000fe40003f26070 */
[----:B------:R-:W-:Y:S01]  /*0240*/  IMAD R6, R0, 0x70, R9 ;  /* 0x0000007000067824 */ /* 0x000fe200078e0209 */
[----:B--2---:R1:W-:Y:S01]  /*0250*/  @!P2 STS [R4], R11 ;  /* 0x0000000b0400a388 */ /* 0x0043e20000000800 */
[----:B------:R-:W-:Y:S06]  /*0260*/  BAR.SYNC.DEFER_BLOCKING 0x0 ;  /* 0x0000000000007b1d */ /* 0x000fec0000010000 */
[----:B------:R-:W-:Y:S05]  /*0270*/  @P3 BRA `(.L_x_1) ;  /* 0x0000000000e43947 */ /* 0x000fea0003800000 */
[----:B------:R-:W-:Y:S04]  /*0280*/  LDS R13, [R4] ;  /* 0x00000000040d7984 */ /* 0x000fe80000000800 */
[----:B-1----:R-:W0:Y:S04]  /*0290*/  LDS.128 R8, [R17+0x1880] ;  /* 0x0018800011087984 */ /* 0x002e280000000c00 */
[----:B------:R-:W1:Y:S04]  /*02a0*/  LDS R15, [R4+0x4] ;  /* 0x00000400040f7984 */ /* 0x000e680000000800 */
[----:B------:R-:W2:Y:S04]  /*02b0*/  LDS R12, [R4+0x8] ;  /* 0x00000800040c7984 */ /* 0x000ea80000000800 */
[----:B------:R-:W-:Y:S04]  /*02c0*/  LDS R16, [R4+0x70] ;  /* 0x0000700004107984 */ /* 0x000fe80000000800 */
[----:B------:R-:W-:Y:S04]  /*02d0*/  LDS R21, [R4+0x74] ;  /* 0x0000740004157984 */ /* 0x000fe80000000800 */
[----:B------:R-:W-:Y:S01]  /*02e0*/  LDS R18, [R4+0x1c8] ;  /* 0x0001c80004127984 */ /* 0x000fe20000000800 */
[----:B0-----:R-:W-:-:S04]  /*02f0*/  FFMA R8, R13, R8, RZ ;  /* 0x000000080d087223 */ /* 0x001fc800000000ff */
[----:B-1----:R-:W-:Y:S02]  /*0300*/  FFMA R15, R15, R9, R8 ;  /* 0x000000090f0f7223 */ /* 0x002fe40000000008 */
[----:B------:R-:W0:Y:S02]  /*0310*/  LDS R8, [R4+0xc] ;  /* 0x00000c0004087984 */ /* 0x000e240000000800 */
[----:B--2---:R-:W-:Y:S02]  /*0320*/  FFMA R10, R12, R10, R15 ;  /* 0x0000000a0c0a7223 */ /* 0x004fe4000000000f */
[----:B------:R-:W-:Y:S04]  /*0330*/  LDS R9, [R4+0x10] ;  /* 0x0000100004097984 */ /* 0x000fe80000000800 */
[----:B------:R-:W1:Y:S01]  /*0340*/  LDS.128 R12, [R17+0x1890] ;  /* 0x00189000110c7984 */ /* 0x000e620000000c00 */
[----:B0-----:R-:W-:-:S04]  /*0350*/  FFMA R8, R8, R11, R10 ;  /* 0x0000000b08087223 */ /* 0x001fc8000000000a */
[----:B-1----:R-:W-:Y:S02]  /*0360*/  FFMA R8, R9, R12, R8 ;  /* 0x0000000c09087223 */ /* 0x002fe40000000008 */
[----:B------:R-:W0:Y:S02]  /*0370*/  LDS R12, [R4+0x78] ;  /* 0x00007800040c7984 */ /* 0x000e240000000800 */
[----:B------:R-:W-:Y:S02]  /*0380*/  FFMA R8, R16, R13, R8 ;  /* 0x0000000d10087223 */ /* 0x000fe40000000008 */
[----:B------:R-:W-:Y:S02]  /*0390*/  LDS R13, [R4+0x7c] ;  /* 0x00007c00040d7984 */ /* 0x000fe40000000800 */
[----:B------:R-:W-:Y:S02]  /*03a0*/  FFMA R14, R21, R14, R8 ;  /* 0x0000000e150e7223 */ /* 0x000fe40000000008 */
[----:B------:R-:W1:Y:S04]  /*03b0*/  LDS.128 R8, [R17+0x18a0] ;  /* 0x0018a00011087984 */ /* 0x000e680000000c00 */
[----:B------:R-:W2:Y:S04]  /*03c0*/  LDS R16, [R4+0x80] ;  /* 0x0000800004107984 */ /* 0x000ea80000000800 */
[----:B------:R-:W3:Y:S01]  /*03d0*/  LDS R21, [R4+0xe0] ;  /* 0x0000e00004157984 */ /* 0x000ee20000000800 */
[----:B0-----:R-:W-:-:S04]  /*03e0*/  FFMA R12, R12, R15, R14 ;  /* 0x0000000f0c0c7223 */ /* 0x001fc8000000000e */
[----:B-1----:R-:W-:Y:S02]  /*03f0*/  FFMA R8, R13, R8, R12 ;  /* 0x000000080d087223 */ /* 0x002fe4000000000c */
[----:B------:R-:W-:Y:S02]  /*0400*/  LDS.128 R12, [R17+0x18b0] ;  /* 0x0018b000110c7984 */ /* 0x000fe40000000c00 */
[----:B--2---:R-:W-:Y:S02]  /*0410*/  FFMA R8, R16, R9, R8 ;  /* 0x0000000910087223 */ /* 0x004fe40000000008 */
[----:B------:R-:W0:Y:S02]  /*0420*/  LDS R16, [R4+0xe4] ;  /* 0x0000e40004107984 */ /* 0x000e240000000800 */
[----:B---3--:R-:W-:Y:S02]  /*0430*/  FFMA R8, R21, R10, R8 ;  /* 0x0000000a15087223 */ /* 0x008fe40000000008 */
[----:B------:R-:W1:Y:S04]  /*0440*/  LDS R9, [R4+0xe8] ;  /* 0x0000e80004097984 */ /* 0x000e680000000800 */
[----:B------:R-:W2:Y:S04]  /*0450*/  LDS R10, [R4+0xec] ;  /* 0x0000ec00040a7984 */ /* 0x000ea80000000800 */
[----:B------:R-:W3:Y:S01]  /*0460*/  LDS R21, [R4+0xf0] ;  /* 0x0000f00004157984 */ /* 0x000ee20000000800 */
[----:B0-----:R-:W-:-:S03]  /*0470*/  FFMA R8, R16, R11, R8 ;  /* 0x0000000b10087223 */ /* 0x001fc60000000008 */
[----:B------:R-:W-:Y:S01]  /*0480*/  LDS R16, [R4+0x160] ;  /* 0x0001600004107984 */ /* 0x000fe20000000800 */
[----:B-1----:R-:W-:-:S03]  /*0490*/  FFMA R8, R9, R12, R8 ;  /* 0x0000000c09087223 */ /* 0x002fc60000000008 */
[----:B------:R-:W0:Y:S01]  /*04a0*/  LDS R12, [R4+0x150] ;  /* 0x00015000040c7984 */ /* 0x000e220000000800 */
[----:B--2---:R-:W-:-:S03]  /*04b0*/  FFMA R8, R10, R13, R8 ;  /* 0x0000000d0a087223 */ /* 0x004fc60000000008 */
[----:B------:R-:W-:Y:S01]  /*04c0*/  LDS R13, [R4+0x154] ;  /* 0x00015400040d7984 */ /* 0x000fe20000000800 */
[----:B---3--:R-:W-:-:S03]  /*04d0*/  FFMA R21, R21, R14, R8 ;  /* 0x0000000e15157223 */ /* 0x008fc60000000008 */
[----:B------:R-:W1:Y:S04]  /*04e0*/  LDS.128 R8, [R17+0x18c0] ;  /* 0x0018c00011087984 */ /* 0x000e680000000c00 */
[----:B------:R-:W2:Y:S01]  /*04f0*/  LDS R14, [R4+0x158] ;  /* 0x00015800040e7984 */ /* 0x000ea20000000800 */
[----:B0-----:R-:W-:-:S03]  /*0500*/  FFMA R12, R12, R15, R21 ;  /* 0x0000000f0c0c7223 */ /* 0x001fc60000000015 */
[----:B------:R-:W0:Y:S01]  /*0510*/  LDS R21, [R4+0x15c] ;  /* 0x00015c0004157984 */ /* 0x000e220000000800 */
[----:B-1----:R-:W-:-:S04]  /*0520*/  FFMA R8, R13, R8, R12 ;  /* 0x000000080d087223 */ /* 0x002fc8000000000c */
[----:B--2---:R-:W-:Y:S02]  /*0530*/  FFMA R8, R14, R9, R8 ;  /* 0x000000090e087223 */ /* 0x004fe40000000008 */
[----:B------:R-:W-:Y:S04]  /*0540*/  LDS R9, [R4+0x1c0] ;  /* 0x0001c00004097984 */ /* 0x000fe80000000800 */
[----:B------:R-:W1:Y:S01]  /*0550*/  LDS.128 R12, [R17+0x18d0] ;  /* 0x0018d000110c7984 */ /* 0x000e620000000c00 */
[----:B0-----:R-:W-:-:S03]  /*0560*/  FFMA R21, R21, R10, R8 ;  /* 0x0000000a15157223 */ /* 0x001fc60000000008 */
[----:B------:R-:W0:Y:S01]  /*0570*/  LDS R8, [R4+0x1c4] ;  /* 0x0001c40004087984 */ /* 0x000e220000000800 */
[----:B------:R-:W-:-:S03]  /*0580*/  FFMA R16, R16, R11, R21 ;  /* 0x0000000b10107223 */ /* 0x000fc60000000015 */
[----:B------:R-:W2:Y:S04]  /*0590*/  LDS R10, [R4+0x1cc] ;  /* 0x0001cc00040a7984 */ /* 0x000ea80000000800 */
[----:B------:R-:W-:Y:S01]  /*05a0*/  LDS R11, [R17+0x18e0] ;  /* 0x0018e000110b7984 */ /* 0x000fe20000000800 */
[----:B-1----:R-:W-:-:S03]  /*05b0*/  FFMA R9, R9, R12, R16 ;  /* 0x0000000c09097223 */ /* 0x002fc60000000010 */
[----:B------:R-:W1:Y:S01]  /*05c0*/  LDS R12, [R4+0x1d0] ;  /* 0x0001d000040c7984 */ /* 0x000e620000000800 */
[----:B0-----:R-:W-:-:S04]  /*05d0*/  FFMA R9, R8, R13, R9 ;  /* 0x0000000d08097223 */ /* 0x001fc80000000009 */
[----:B------:R-:W-:-:S04]  /*05e0*/  FFMA R9, R18, R14, R9 ;  /* 0x0000000e12097223 */ /* 0x000fc80000000009 */
[----:B--2---:R-:W-:-:S04]  /*05f0*/  FFMA R9, R10, R15, R9 ;  /* 0x0000000f0a097223 */ /* 0x004fc80000000009 */
[----:B-1----:R-:W-:-:S07]  /*0600*/  FFMA R8, R12, R11, R9 ;  /* 0x0000000b0c087223 */ /* 0x002fce0000000009 */
.L_x_1:
[----:B------:R-:W-:Y:S05]  /*0610*/  BSYNC.RECONVERGENT B0 ;  /* 0x0000000000007941 */ /* 0x000fea0003800200 */
.L_x_0:
[----:B-----5:R-:W-:Y:S01]  /*0620*/  @!P3 FADD R12, R7, R8 ;  /* 0x00000008070cb221 */ /* 0x020fe20000000000 */
[-C--:B------:R-:W-:Y:S01]  /*0630*/  LEA R7, R3, R6.reuse, 0x2 ;  /* 0x0000000603077211 */ /* 0x080fe200078e10ff */
[C---:B------:R-:W-:Y:S01]  /*0640*/  IMAD R9, R0.reuse, 0xe, R3 ;  /* 0x0000000e00097824 */ /* 0x040fe200078e0203 */
[----:B------:R-:W0:Y:S01]  /*0650*/  LDC.64 R20, c[0x0][0x388] ;  /* 0x0000e200ff147b82 */ /* 0x000e220000000a00 */
[----:B------:R-:W-:Y:S01]  /*0660*/  IMAD R19, R0, -0x10, R19 ;  /* 0xfffffff000137824 */ /* 0x000fe200078e0213 */
[----:B------:R2:W5:Y:S02]  /*0670*/  LDG.E.CONSTANT R16, desc[UR8][R22.64+0x4] ;  /* 0x0000040816107981 */ /* 0x000564000c1e9900 */
[----:B------:R-:W-:Y:S02]  /*0680*/  LEA R6, R9, R6, 0x3 ;  /* 0x0000000609067211 */ /* 0x000fe400078e18ff */
[----:B------:R-:W-:Y:S02]  /*0690*/  @!P3 STS [R7], R12 ;  /* 0x0000000c0700b388 */ /* 0x000fe40000000800 */
[----:B------:R-:W-:Y:S01]  /*06a0*/  BAR.SYNC.DEFER_BLOCKING 0x0 ;  /* 0x0000000000007b1d */ /* 0x000fe20000010000 */
[----:B0-----:R-:W-:-:S05]  /*06b0*/  IMAD.WIDE.U32 R20, R19, 0x4, R20 ;  /* 0x0000000413147825 */ /* 0x001fca00078e0014 */
[----:B-1----:R-:W0:Y:S04]  /*06c0*/  @!P1 LDS.64 R10, [R6] ;  /* 0x00000000060a9984 */ /* 0x002e280000000a00 */
[----:B------:R-:W1:Y:S04]  /*06d0*/  @!P1 LDS.64 R8, [R6+0x70] ;  /* 0x0000700006089984 */ /* 0x000e680000000a00 */
[----:B------:R2:W-:Y:S01]  /*06e0*/  @!P0 STS [R2], R29 ;  /* 0x0000001d02008388 */ /* 0x0005e20000000800 */
[----:B0-----:R-:W-:-:S04]  /*06f0*/  @!P1 FMNMX3 R10, R10, RZ, R11, !PT ;  /* 0x000000ff0a0a9276 */ /* 0x001fc8000780000b */
[----:B-1----:R-:W-:-:S05]  /*0700*/  @!P1 FMNMX3 R9, R10, R8, R9, !PT ;  /* 0x000000080a099276 */ /* 0x002fca0007800009 */
[----:B------:R2:W-:Y:S01]  /*0710*/  @!P1 STG.E desc[UR8][R20.64], R9 ;  /* 0x0000000914009986 */ /* 0x0005e2000c101908 */
[----:B------:R-:W-:Y:S06]  /*0720*/  BAR.SYNC.DEFER_BLOCKING 0x0 ;  /* 0x0000000000007b1d */ /* 0x000fec0000010000 */
[----:B------:R-:W3:Y:S01]  /*0730*/  @!P2 LDG.E R11, desc[UR8][R24.64] ;  /* 0x00000008180ba981 */ /* 0x000ee2000c1e1900 */
[----:B------:R-:W-:Y:S01]  /*0740*/  BSSY.RECONVERGENT B0, `(.L_x_2) ;  /* 0x000003e000007945 */ /* 0x000fe20003800200 */
[----:B------:R-:W-:Y:S02]  /*0750*/  MOV R13, RZ ;  /* 0x000000ff000d7202 */ /* 0x000fe40000000f00 */
[----:B---3--:R2:W-:Y:S01]  /*0760*/  @!P2 STS [R4], R11 ;  /* 0x0000000b0400a388 */ /* 0x0085e20000000800 */
[----:B------:R-:W-:Y:S06]  /*0770*/  BAR.SYNC.DEFER_BLOCKING 0x0 ;  /* 0x0000000000007b1d */ /* 0x000fec0000010000 */
[----:B------:R-:W-:Y:S05]  /*0780*/  @P3 BRA `(.L_x_3) ;  /* 0x0000000000e43947 */ /* 0x000fea0003800000 */
[----:B------:R-:W-:Y:S04]  /*0790*/  LDS R13, [R4] ;  /* 0x00000000040d7984 */ /* 0x000fe80000000800 */
[----:B--2---:R-:W0:Y:S04]  /*07a0*/  LDS.128 R8, [R17+0x1880] ;  /* 0x0018800011087984 */ /* 0x004e280000000c00 */
[----:B------:R-:W1:Y:S04]  /*07b0*/  LDS R15, [R4+0x4] ;  /* 0x00000400040f7984 */ /* 0x000e680000000800 */
[----:B------:R-:W2:Y:S04]  /*07c0*/  LDS R12, [R4+0x8] ;  /* 0x00000800040c7984 */ /* 0x000ea80000000800 */
[----:B------:R-:W3:Y:S01]  /*07d0*/  LDS R18, [R4+0xc] ;  /* 0x00000c0004127984 */ /* 0x000ee20000000800 */
[----:B0-----:R-:W-:-:S04]  /*07e0*/  FFMA R8, R13, R8, RZ ;  /* 0x000000080d087223 */ /* 0x001fc800000000ff */
[----:B-1----:R-:W-:Y:S02]  /*07f0*/  FFMA R15, R15, R9, R8 ;  /* 0x000000090f0f7223 */ /* 0x002fe40000000008 */
[----:B------:R-:W-:Y:S02]  /*0800*/  LDS R9, [R4+0x10] ;  /* 0x0000100004097984 */ /* 0x000fe40000000800 */
[----:B--2---:R-:W-:Y:S02]  /*0810*/  FFMA R29, R12, R10, R15 ;  /* 0x0000000a0c1d7223 */ /* 0x004fe4000000000f */
[----:B------:R-:W0:Y:S02]  /*0820*/  LDS.128 R12, [R17+0x1890] ;  /* 0x00189000110c7984 */ /* 0x000e240000000c00 */
[----:B---3--:R-:W-:Y:S02]  /*0830*/  FFMA R18, R18, R11, R29 ;  /* 0x0000000b12127223 */ /* 0x008fe4000000001d */
[----:B------:R-:W1:Y:S04]  /*0840*/  LDS R29, [R4+0x70] ;  /* 0x00007000041d7984 */ /* 0x000e680000000800 */
[----:B------:R-:W2:Y:S01]  /*0850*/  LDS R11, [R4+0x74] ;  /* 0x00007400040b7984 */ /* 0x000ea20000000800 */
[----:B0-----:R-:W-:-:S03]  /*0860*/  FFMA R18, R9, R12, R18 ;  /* 0x0000000c09127223 */ /* 0x001fc60000000012 */
[----:B------:R-:W0:Y:S01]  /*0870*/  LDS R12, [R4+0x78] ;  /* 0x00007800040c7984 */ /* 0x000e220000000800 */
[----:B-1----:R-:W-:-:S03]  /*0880*/  FFMA R18, R29, R13, R18 ;  /* 0x0000000d1d127223 */ /* 0x002fc60000000012 */
[----:B------:R-:W-:Y:S01]  /*0890*/  LDS R13, [R4+0x7c] ;  /* 0x00007c00040d7984 */ /* 0x000fe20000000800 */
[----:B--2---:R-:W-:-:S03]  /*08a0*/  FFMA R29, R11, R14, R18 ;  /* 0x0000000e0b1d7223 */ /* 0x004fc60000000012 */
[----:B------:R-:W1:Y:S01]  /*08b0*/  LDS.128 R8, [R17+0x18a0] ;  /* 0x0018a00011087984 */ /* 0x000e620000000c00 */
[----:B0-----:R-:W-:-:S03]  /*08c0*/  FFMA R12, R12, R15, R29 ;  /* 0x0000000f0c0c7223 */ /* 0x001fc6000000001d */
[----:B------:R-:W0:Y:S04]  /*08d0*/  LDS R29, [R4+0x80] ;  /* 0x00008000041d7984 */ /* 0x000e280000000800 */
[----:B------:R-:W2:Y:S01]  /*08e0*/  LDS R15, [R4+0xe0] ;  /* 0x0000e000040f7984 */ /* 0x000ea20000000800 */
[----:B-1----:R-:W-:-:S03]  /*08f0*/  FFMA R12, R13, R8, R12 ;  /* 0x000000080d0c7223 */ /* 0x002fc6000000000c */
[----:B------:R-:W1:Y:S01]  /*0900*/  LDS R8, [R4+0xe4] ;  /* 0x0000e40004087984 */ /* 0x000e620000000800 */
[----:B0-----:R-:W-:-:S03]  /*0910*/  FFMA R12, R29, R9, R12 ;  /* 0x000000091d0c7223 */ /* 0x001fc6000000000c */
[----:B------:R-:W-:Y:S01]  /*0920*/  LDS R9, [R4+0xe8] ;  /* 0x0000e80004097984 */ /* 0x000fe20000000800 */
[----:B--2---:R-:W-:-:S03]  /*0930*/  FFMA R29, R15, R10, R12 ;  /* 0x0000000a0f1d7223 */ /* 0x004fc6000000000c */
[----:B------:R-:W0:Y:S01]  /*0940*/  LDS.128 R12, [R17+0x18b0] ;  /* 0x0018b000110c7984 */ /* 0x000e220000000c00 */
[----:B-1----:R-:W-:-:S03]  /*0950*/  FFMA R8, R8, R11, R29 ;  /* 0x0000000b08087223 */ /* 0x002fc6000000001d */
        /* <DEDUP_REMOVED lines=25> */
[----:B------:R-:W1:Y:S01]  /*0af0*/  LDS R13, [R17+0x18e0] ;  /* 0x0018e000110d7984 */ /* 0x000e620000000800 */
[----:B0-----:R-:W-:-:S04]  /*0b00*/  FFMA R9, R9, R15, R10 ;  /* 0x0000000f09097223 */ /* 0x001fc8000000000a */
[----:B-1----:R-:W-:-:S07]  /*0b10*/  FFMA R13, R8, R13, R9 ;  /* 0x0000000d080d7223 */ /* 0x002fce0000000009 */
.L_x_3:
[----:B------:R-:W-:Y:S05]  /*0b20*/  BSYNC.RECONVERGENT B0 ;  /* 0x0000000000007941 */ /* 0x000fea0003800200 */
.L_x_2:
[----:B------:R-:W3:Y:S01]  /*0b30*/  @!P0 LDG.E.CONSTANT R15, desc[UR8][R26.64+0xc8] ;  /* 0x0000c8081a0f8981 */ /* 0x000ee2000c1e9900 */
[----:B-----5:R-:W-:-:S03]  /*0b40*/  @!P3 FADD R12, R16, R13 ;  /* 0x0000000d100cb221 */ /* 0x020fc60000000000 */
[----:B------:R0:W5:Y:S04]  /*0b50*/  LDG.E.CONSTANT R16, desc[UR8][R22.64+0x8] ;  /* 0x0000080816107981 */ /* 0x000168000c1e9900 */
[----:B------:R-:W-:Y:S01]  /*0b60*/  @!P3 STS [R7], R12 ;  /* 0x0000000c0700b388 */ /* 0x000fe20000000800 */
[----:B------:R-:W-:Y:S06]  /*0b70*/  BAR.SYNC.DEFER_BLOCKING 0x0 ;  /* 0x0000000000007b1d */ /* 0x000fec0000010000 */
[----:B--2---:R-:W1:Y:S04]  /*0b80*/  @!P1 LDS.64 R8, [R6] ;  /* 0x0000000006089984 */ /* 0x004e680000000a00 */
[----:B------:R-:W2:Y:S01]  /*0b90*/  @!P1 LDS.64 R10, [R6+0x70] ;  /* 0x00007000060a9984 */ /* 0x000ea20000000a00 */
[----:B-1----:R-:W-:-:S04]  /*0ba0*/  @!P1 FMNMX3 R8, R8, RZ, R9, !PT ;  /* 0x000000ff08089276 */ /* 0x002fc80007800009 */
[----:B--2---:R-:W-:-:S05]  /*0bb0*/  @!P1 FMNMX3 R11, R8, R10, R11, !PT ;  /* 0x0000000a080b9276 */ /* 0x004fca000780000b */
[----:B------:R0:W-:Y:S04]  /*0bc0*/  @!P1 STG.E desc[UR8][R20.64+0x240], R11 ;  /* 0x0002400b14009986 */ /* 0x0001e8000c101908 */
[----:B---3--:R0:W-:Y:S01]  /*0bd0*/  @!P0 STS [R2], R15 ;  /* 0x0000000f02008388 */ /* 0x0081e20000000800 */
[----:B------:R-:W-:Y:S06]  /*0be0*/  BAR.SYNC.DEFER_BLOCKING 0x0 ;  /* 0x0000000000007b1d */ /* 0x000fec0000010000 */
[----:B------:R-:W2:Y:S01]  /*0bf0*/  @!P2 LDG.E R9, desc[UR8][R24.64] ;  /* 0x000000081809a981 */ /* 0x000ea2000c1e1900 */
[----:B------:R-:W-:Y:S01]  /*0c00*/  BSSY.RECONVERGENT B0, `(.L_x_4) ;  /* 0x000003e000007945 */ /* 0x000fe20003800200 */
[----:B------:R-:W-:-:S02]  /*0c10*/  HFMA2 R13, -RZ, RZ, 0, 0 ;  /* 0x00000000ff0d7431 */ /* 0x000fc400000001ff */
[----:B--2---:R0:W-:Y:S01]  /*0c20*/  @!P2 STS [R4], R9 ;  /* 0x000000090400a388 */ /* 0x0041e20000000800 */
[----:B------:R-:W-:Y:S06]  /*0c30*/  BAR.SYNC.DEFER_BLOCKING 0x0 ;  /* 0x0000000000007b1d */ /* 0x000fec0000010000 */
[----:B------:R-:W-:Y:S05]  /*0c40*/  @P3 BRA `(.L_x_5) ;  /* 0x0000000000e43947 */ /* 0x000fea0003800000 */
[----:B------:R-:W-:Y:S04]  /*0c50*/  LDS R13, [R4] ;  /* 0x00000000040d7984 */ /* 0x000fe80000000800 */
[----:B0-----:R-:W0:Y:S04]  /*0c60*/  LDS.128 R8, [R17+0x1880] ;  /* 0x0018800011087984 */ /* 0x001e280000000c00 */
        /* <DEDUP_REMOVED lines=55> */
.L_x_5:
[----:B------:R-:W-:Y:S05]  /*0fe0*/  BSYNC.RECONVERGENT B0 ;  /* 0x0000000000007941 */ /* 0x000fea0003800200 */
.L_x_4:
[----:B0-----:R-:W2:Y:S01]  /*0ff0*/  @!P0 LDG.E.CONSTANT R15, desc[UR8][R26.64+0x12c] ;  /* 0x00012c081a0f8981 */ /* 0x001ea2000c1e9900 */
[----:B-----5:R-:W-:-:S03]  /*1000*/  @!P3 FADD R12, R16, R13 ;  /* 0x0000000d100cb221 */ /* 0x020fc60000000000 */
[----:B------:R0:W5:Y:S04]  /*1010*/  LDG.E.CONSTANT R16, desc[UR8][R22.64+0xc] ;  /* 0x00000c0816107981 */ /* 0x000168000c1e9900 */
[----:B------:R-:W-:Y:S01]  /*1020*/  @!P3 STS [R7], R12 ;  /* 0x0000000c0700b388 */ /* 0x000fe20000000800 */
[----:B------:R-:W-:Y:S06]  /*1030*/  BAR.SYNC.DEFER_BLOCKING 0x0 ;  /* 0x0000000000007b1d */ /* 0x000fec0000010000 */
[----:B------:R-:W1:Y:S04]  /*1040*/  @!P1 LDS.64 R8, [R6] ;  /* 0x0000000006089984 */ /* 0x000e680000000a00 */
[----:B------:R-:W3:Y:S01]  /*1050*/  @!P1 LDS.64 R10, [R6+0x70] ;  /* 0x00007000060a9984 */ /* 0x000ee20000000a00 */
[----:B-1----:R-:W-:-:S04]  /*1060*/  @!P1 FMNMX3 R8, R8, RZ, R9, !PT ;  /* 0x000000ff08089276 */ /* 0x002fc80007800009 */
[----:B---3--:R-:W-:-:S05]  /*1070*/  @!P1 FMNMX3 R11, R8, R10, R11, !PT ;  /* 0x0000000a080b9276 */ /* 0x008fca000780000b */
[----:B------:R0:W-:Y:S04]  /*1080*/  @!P1 STG.E desc[UR8][R20.64+0x480], R11 ;  /* 0x0004800b14009986 */ /* 0x0001e8000c101908 */
[----:B--2---:R0:W-:Y:S01]  /*1090*/  @!P0 STS [R2], R15 ;  /* 0x0000000f02008388 */ /* 0x0041e20000000800 */
[----:B------:R-:W-:Y:S06]  /*10a0*/  BAR.SYNC.DEFER_BLOCKING 0x0 ;  /* 0x0000000000007b1d */ /* 0x000fec0000010000 */
[----:B------:R-:W2:Y:S01]  /*10b0*/  @!P2 LDG.E R9, desc[UR8][R24.64] ;  /* 0x000000081809a981 */ /* 0x000ea2000c1e1900 */
[----:B------:R-:W-:Y:S01]  /*10c0*/  BSSY.RECONVERGENT B0, `(.L_x_6) ;  /* 0x000003e000007945 */ /* 0x000fe20003800200 */
[----:B------:R-:W-:-:S02]  /*10d0*/  MOV R13, RZ ;  /* 0x000000ff000d7202 */ /* 0x000fc40000000f00 */
        /* <DEDUP_REMOVED lines=60> */
.L_x_7:
[----:B------:R-:W-:Y:S05]  /*14a0*/  BSYNC.RECONVERGENT B0 ;  /* 0x0000000000007941 */ /* 0x000fea0003800200 */
.L_x_6:
[----:B0-----:R-:W2:Y:S01]  /*14b0*/  @!P0 LDG.E.CONSTANT R15, desc[UR8][R26.64+0x190] ;  /* 0x000190081a0f8981 */ /* 0x001ea2000c1e9900 */
[----:B-----5:R-:W-:-:S03]  /*14c0*/  @!P3 FADD R12, R16, R13 ;  /* 0x0000000d100cb221 */ /* 0x020fc60000000000 */
[----:B------:R0:W5:Y:S04]  /*14d0*/  LDG.E.CONSTANT R16, desc[UR8][R22.64+0x10] ;  /* 0x0000100816107981 */ /* 0x000168000c1e9900 */
[----:B------:R-:W-:Y:S01]  /*14e0*/  @!P3 STS [R7], R12 ;  /* 0x0000000c0700b388 */ /* 0x000fe20000000800 */
[----:B------:R-:W-:Y:S06]  /*14f0*/  BAR.SYNC.DEFER_BLOCKING 0x0 ;  /* 0x0000000000007b1d */ /* 0x000fec0000010000 */
[----:B------:R0:W5:Y:S04]  /*1500*/  @!P0 LDG.E.CONSTANT R27, desc[UR8][R26.64+0x1f4] ;  /* 0x0001f4081a1b8981 */ /* 0x000168000c1e9900 */
        /* <DEDUP_REMOVED lines=25> */
[----:B------:R-:W2:Y:S04]  /*16a0*/  LDS R10, [R4+0x74] ;  /* 0x00007400040a7984 */ /* 0x000ea80000000800 */
[----:B------:R-:W3:Y:S01]  /*16b0*/  LDS R18, [R4+0x78] ;  /* 0x0000780004127984 */ /* 0x000ee20000000800 */
[----:B0-----:R-:W-:-:S04]  /*16c0*/  FFMA R8, R9, R12, R8 ;  /* 0x0000000c09087223 */ /* 0x001fc80000000008 */
        /* <DEDUP_REMOVED lines=17> */
[----:B0-----:R-:W-:-:S03]  /*17e0*/  FFMA R8, R9, R12, R8 ;  /* 0x0000000c09087223 */ /* 0x001fc60000000008 */
[----:B------:R-:W-:Y:S01]  /*17f0*/  LDS R12, [R4+0x15c] ;  /* 0x00015c00040c7984 */ /* 0x000fe20000000800 */
[----:B-1----:R-:W-:-:S03]  /*1800*/  FFMA R11, R11, R13, R8 ;  /* 0x0000000d0b0b7223 */ /* 0x002fc60000000008 */
[----:B------:R-:W-:Y:S01]  /*1810*/  LDS R13, [R4+0x154] ;  /* 0x00015400040d7984 */ /* 0x000fe20000000800 */
[----:B--2---:R-:W-:-:S03]  /*1820*/  FFMA R29, R10, R14, R11 ;  /* 0x0000000e0a1d7223 */ /* 0x004fc6000000000b */
[----:B------:R-:W0:Y:S01]  /*1830*/  LDS.128 R8, [R17+0x18c0] ;  /* 0x0018c00011087984 */ /* 0x000e220000000c00 */
[----:B---3--:R-:W-:-:S03]  /*1840*/  FFMA R18, R18, R15, R29 ;  /* 0x0000000f12127223 */ /* 0x008fc6000000001d */
[----:B------:R-:W1:Y:S01]  /*1850*/  LDS R15, [R4+0x158] ;  /* 0x00015800040f7984 */ /* 0x000e620000000800 */
[----:B0-----:R-:W-:-:S03]  /*1860*/  FFMA R18, R13, R8, R18 ;  /* 0x000000080d127223 */ /* 0x001fc60000000012 */
[----:B------:R-:W0:Y:S01]  /*1870*/  LDS R8, [R4+0x160] ;  /* 0x0001600004087984 */ /* 0x000e220000000800 */
[----:B-1----:R-:W-:-:S03]  /*1880*/  FFMA R15, R15, R9, R18 ;  /* 0x000000090f0f7223 */ /* 0x002fc60000000012 */
[----:B------:R-:W-:Y:S01]  /*1890*/  LDS R9, [R4+0x1c0] ;  /* 0x0001c00004097984 */ /* 0x000fe20000000800 */
[----:B------:R-:W-:-:S03]  /*18a0*/  FFMA R29, R12, R10, R15 ;  /* 0x0000000a0c1d7223 */ /* 0x000fc6000000000f */
[----:B------:R-:W1:Y:S04]  /*18b0*/  LDS.128 R12, [R17+0x18d0] ;  /* 0x0018d000110c7984 */ /* 0x000e680000000c00 */
[----:B------:R-:W-:Y:S01]  /*18c0*/  LDS R10, [R4+0x1d0] ;  /* 0x0001d000040a7984 */ /* 0x000fe20000000800 */
[----:B0-----:R-:W-:-:S03]  /*18d0*/  FFMA R8, R8, R11, R29 ;  /* 0x0000000b08087223 */ /* 0x001fc6000000001d */
[----:B------:R-:W0:Y:S04]  /*18e0*/  LDS R29, [R4+0x1c4] ;  /* 0x0001c400041d7984 */ /* 0x000e280000000800 */
[----:B------:R-:W2:Y:S01]  /*18f0*/  LDS R11, [R4+0x1c8] ;  /* 0x0001c800040b7984 */ /* 0x000ea20000000800 */
[----:B-1----:R-:W-:-:S03]  /*1900*/  FFMA R8, R9, R12, R8 ;  /* 0x0000000c09087223 */ /* 0x002fc60000000008 */
[----:B------:R-:W1:Y:S04]  /*1910*/  LDS R9, [R4+0x1cc] ;  /* 0x0001cc0004097984 */ /* 0x000e680000000800 */
[----:B------:R-:W3:Y:S01]  /*1920*/  LDS R12, [R17+0x18e0] ;  /* 0x0018e000110c7984 */ /* 0x000ee20000000800 */
[----:B0-----:R-:W-:-:S04]  /*1930*/  FFMA R8, R29, R13, R8 ;  /* 0x0000000d1d087223 */ /* 0x001fc80000000008 */
[----:B--2---:R-:W-:-:S04]  /*1940*/  FFMA R8, R11, R14, R8 ;  /* 0x0000000e0b087223 */ /* 0x004fc80000000008 */
[----:B-1----:R-:W-:-:S04]  /*1950*/  FFMA R8, R9, R15, R8 ;  /* 0x0000000f09087223 */ /* 0x002fc80000000008 */
[----:B---3--:R-:W-:-:S07]  /*1960*/  FFMA R13, R10, R12, R8 ;  /* 0x0000000c0a0d7223 */ /* 0x008fce0000000008 */
.L_x_9:
[----:B------:R-:W-:Y:S05]  /*1970*/  BSYNC.RECONVERGENT B0 ;  /* 0x0000000000007941 */ /* 0x000fea0003800200 */
.L_x_8:
[----:B-----5:R-:W-:Y:S01]  /*1980*/  @!P3 FADD R16, R16, R13 ;  /* 0x0000000d1010b221 */ /* 0x020fe20000000000 */
[----:B0-----:R0:W5:Y:S04]  /*1990*/  LDG.E.CONSTANT R22, desc[UR8][R22.64+0x14] ;  /* 0x0000140816167981 */ /* 0x001168000c1e9900 */
[----:B------:R-:W-:Y:S01]  /*19a0*/  @!P3 STS [R7], R16 ;  /* 0x000000100700b388 */ /* 0x000fe20000000800 */
[----:B------:R-:W-:Y:S06]  /*19b0*/  BAR.SYNC.DEFER_BLOCKING 0x0 ;  /* 0x0000000000007b1d */ /* 0x000fec0000010000 */
[----:B------:R-:W1:Y:S04]  /*19c0*/  @!P1 LDS.64 R8, [R6] ;  /* 0x0000000006089984 */ /* 0x000e680000000a00 */
[----:B------:R-:W2:Y:S04]  /*19d0*/  @!P1 LDS.64 R10, [R6+0x70] ;  /* 0x00007000060a9984 */ /* 0x000ea80000000a00 */
[----:B------:R0:W-:Y:S01]  /*19e0*/  @!P0 STS [R2], R27 ;  /* 0x0000001b02008388 */ /* 0x0001e20000000800 */
[----:B-1----:R-:W-:-:S04]  /*19f0*/  @!P1 FMNMX3 R8, R8, RZ, R9, !PT ;  /* 0x000000ff08089276 */ /* 0x002fc80007800009 */
[----:B--2---:R-:W-:-:S05]  /*1a00*/  @!P1 FMNMX3 R11, R8, R10, R11, !PT ;  /* 0x0000000a080b9276 */ /* 0x004fca000780000b */
[----:B------:R0:W-:Y:S01]  /*1a10*/  @!P1 STG.E desc[UR8][R20.64+0x900], R11 ;  /* 0x0009000b14009986 */ /* 0x0001e2000c101908 */
[----:B------:R-:W-:Y:S06]  /*1a20*/  BAR.SYNC.DEFER_BLOCKING 0x0 ;  /* 0x0000000000007b1d */ /* 0x000fec0000010000 */
[----:B------:R-:W2:Y:S01]  /*1a30*/  @!P2 LDG.E R25, desc[UR8][R24.64] ;  /* 0x000000081819a981 */ /* 0x000ea2000c1e1900 */
[----:B------:R-:W-:Y:S01]  /*1a40*/  BSSY.RECONVERGENT B0, `(.L_x_10) ;  /* 0x000003e000007945 */ /* 0x000fe20003800200 */
[----:B------:R-:W-:Y:S02]  /*1a50*/  MOV R9, RZ ;  /* 0x000000ff00097202 */ /* 0x000fe40000000f00 */
[----:B--2---:R0:W-:Y:S01]  /*1a60*/  @!P2 STS [R4], R25 ;  /* 0x000000190400a388 */ /* 0x0041e20000000800 */
[----:B------:R-:W-:Y:S06]  /*1a70*/  BAR.SYNC.DEFER_BLOCKING 0x0 ;  /* 0x0000000000007b1d */ /* 0x000fec0000010000 */
[----:B------:R-:W-:Y:S05]  /*1a80*/  @P3 BRA `(.L_x_11) ;  /* 0x0000000000e43947 */ /* 0x000fea0003800000 */
[----:B0-----:R-:W-:Y:S04]  /*1a90*/  LDS R23, [R4] ;  /* 0x0000000004177984 */ /* 0x001fe80000000800 */
[----:B------:R-:W0:Y:S04]  /*1aa0*/  LDS.128 R8, [R17+0x1880] ;  /* 0x0018800011087984 */ /* 0x000e280000000c00 */
[----:B------:R-:W1:Y:S04]  /*1ab0*/  LDS R29, [R4+0x4] ;  /* 0x00000400041d7984 */ /* 0x000e680000000800 */
[----:B------:R-:W2:Y:S04]  /*1ac0*/  LDS R25, [R4+0x8] ;  /* 0x0000080004197984 */ /* 0x000ea80000000800 */
[----:B------:R-:W3:Y:S04]  /*1ad0*/  LDS R18, [R4+0xc] ;  /* 0x00000c0004127984 */ /* 0x000ee80000000800 */
[----:B------:R-:W-:Y:S04]  /*1ae0*/  LDS R27, [R4+0x10] ;  /* 0x00001000041b7984 */ /* 0x000fe80000000800 */
[----:B------:R-:W4:Y:S04]  /*1af0*/  LDS.128 R12, [R17+0x1890] ;  /* 0x00189000110c7984 */ /* 0x000f280000000c00 */
[----:B------:R-:W4:Y:S04]  /*1b00*/  LDS R24, [R4+0x70] ;  /* 0x0000700004187984 */ /* 0x000f280000000800 */
[----:B------:R-:W-:Y:S04]  /*1b10*/  LDS R16, [R4+0x78] ;  /* 0x0000780004107984 */ /* 0x000fe80000000800 */
[----:B------:R-:W-:Y:S01]  /*1b20*/  LDS R26, [R4+0x150] ;  /* 0x00015000041a7984 */ /* 0x000fe20000000800 */
[----:B0-----:R-:W-:-:S03]  /*1b30*/  FFMA R8, R23, R8, RZ ;  /* 0x0000000817087223 */ /* 0x001fc600000000ff */
[----:B------:R-:W0:Y:S01]  /*1b40*/  LDS R23, [R4+0x74] ;  /* 0x0000740004177984 */ /* 0x000e220000000800 */
[----:B-1----:R-:W-:-:S04]  /*1b50*/  FFMA R8, R29, R9, R8 ;  /* 0x000000091d087223 */ /* 0x002fc80000000008 */
[----:B--2---:R-:W-:-:S04]  /*1b60*/  FFMA R25, R25, R10, R8 ;  /* 0x0000000a19197223 */ /* 0x004fc80000000008 */
[----:B---3--:R-:W-:Y:S02]  /*1b70*/  FFMA R18, R18, R11, R25 ;  /* 0x0000000b12127223 */ /* 0x008fe40000000019 */
[----:B------:R-:W-:Y:S04]  /*1b80*/  LDS R25, [R4+0x7c] ;  /* 0x00007c0004197984 */ /* 0x000fe80000000800 */
[----:B------:R-:W1:Y:S01]  /*1b90*/  LDS.128 R8, [R17+0x18a0] ;  /* 0x0018a00011087984 */ /* 0x000e620000000c00 */
[----:B----4-:R-:W-:-:S03]  /*1ba0*/  FFMA R27, R27, R12, R18 ;  /* 0x0000000c1b1b7223 */ /* 0x010fc60000000012 */
[----:B------:R-:W2:Y:S01]  /*1bb0*/  LDS R18, [R4+0x80] ;  /* 0x0000800004127984 */ /* 0x000ea20000000800 */
[----:B------:R-:W-:-:S03]  /*1bc0*/  FFMA R24, R24, R13, R27 ;  /* 0x0000000d18187223 */ /* 0x000fc6000000001b */
[----:B------:R-:W3:Y:S01]  /*1bd0*/  LDS R27, [R4+0xe0] ;  /* 0x0000e000041b7984 */ /* 0x000ee20000000800 */
[----:B0-----:R-:W-:-:S03]  /*1be0*/  FFMA R23, R23, R14, R24 ;  /* 0x0000000e17177223 */ /* 0x001fc60000000018 */
[----:B------:R-:W0:Y:S01]  /*1bf0*/  LDS R24, [R4+0xe4] ;  /* 0x0000e40004187984 */ /* 0x000e220000000800 */
[----:B------:R-:W-:-:S03]  /*1c00*/  FFMA R16, R16, R15, R23 ;  /* 0x0000000f10107223 */ /* 0x000fc60000000017 */
[----:B------:R-:W-:Y:S04]  /*1c10*/  LDS R23, [R4+0xe8] ;  /* 0x0000e80004177984 */ /* 0x000fe80000000800 */
[----:B------:R-:W4:Y:S01]  /*1c20*/  LDS.128 R12, [R17+0x18b0] ;  /* 0x0018b000110c7984 */ /* 0x000f220000000c00 */
[----:B-1----:R-:W-:-:S03]  /*1c30*/  FFMA R25, R25, R8, R16 ;  /* 0x0000000819197223 */ /* 0x002fc60000000010 */
[----:B------:R-:W1:Y:S01]  /*1c40*/  LDS R16, [R4+0xec] ;  /* 0x0000ec0004107984 */ /* 0x000e620000000800 */
[----:B--2---:R-:W-:-:S03]  /*1c50*/  FFMA R18, R18, R9, R25 ;  /* 0x0000000912127223 */ /* 0x004fc60000000019 */
[----:B------:R-:W2:Y:S01]  /*1c60*/  LDS R25, [R4+0xf0] ;  /* 0x0000f00004197984 */ /* 0x000ea20000000800 */
[----:B---3--:R-:W-:-:S03]  /*1c70*/  FFMA R27, R27, R10, R18 ;  /* 0x0000000a1b1b7223 */ /* 0x008fc60000000012 */
[----:B------:R-:W-:Y:S01]  /*1c80*/  LDS R18, [R4+0x158] ;  /* 0x0001580004127984 */ /* 0x000fe20000000800 */
[----:B0-----:R-:W-:-:S03]  /*1c90*/  FFMA R24, R24, R11, R27 ;  /* 0x0000000b18187223 */ /* 0x001fc6000000001b */
[----:B------:R-:W-:Y:S04]  /*1ca0*/  LDS R27, [R4+0x154] ;  /* 0x00015400041b7984 */ /* 0x000fe80000000800 */
[----:B------:R-:W0:Y:S01]  /*1cb0*/  LDS.128 R8, [R17+0x18c0] ;  /* 0x0018c00011087984 */ /* 0x000e220000000c00 */
[----:B----4-:R-:W-:-:S03]  /*1cc0*/  FFMA R23, R23, R12, R24 ;  /* 0x0000000c17177223 */ /* 0x010fc60000000018 */
[----:B------:R-:W-:Y:S01]  /*1cd0*/  LDS R24, [R4+0x1d0] ;  /* 0x0001d00004187984 */ /* 0x000fe20000000800 */
[----:B-1----:R-:W-:-:S03]  /*1ce0*/  FFMA R16, R16, R13, R23 ;  /* 0x0000000d10107223 */ /* 0x002fc60000000017 */
[----:B------:R-:W1:Y:S01]  /*1cf0*/  LDS R23, [R4+0x15c] ;  /* 0x00015c0004177984 */ /* 0x000e620000000800 */
[----:B--2---:R-:W-:-:S03]  /*1d00*/  FFMA R25, R25, R14, R16 ;  /* 0x0000000e19197223 */ /* 0x004fc60000000010 */
[----:B------:R-:W2:Y:S01]  /*1d10*/  LDS R16, [R4+0x160] ;  /* 0x0001600004107984 */ /* 0x000ea20000000800 */
[----:B------:R-:W-:-:S03]  /*1d20*/  FFMA R26, R26, R15, R25 ;  /* 0x0000000f1a1a7223 */ /* 0x000fc60000000019 */
[----:B------:R-:W-:Y:S04]  /*1d30*/  LDS R25, [R4+0x1c0] ;  /* 0x0001c00004197984 */ /* 0x000fe80000000800 */
[----:B------:R-:W3:Y:S01]  /*1d40*/  LDS.128 R12, [R17+0x18d0] ;  /* 0x0018d000110c7984 */ /* 0x000ee20000000c00 */
[----:B0-----:R-:W-:-:S03]  /*1d50*/  FFMA R27, R27, R8, R26 ;  /* 0x000000081b1b7223 */ /* 0x001fc6000000001a */
[----:B------:R-:W0:Y:S01]  /*1d60*/  LDS R8, [R4+0x1c4] ;  /* 0x0001c40004087984 */ /* 0x000e220000000800 */
[----:B------:R-:W-:-:S03]  /*1d70*/  FFMA R26, R18, R9, R27 ;  /* 0x00000009121a7223 */ /* 0x000fc6000000001b */
[----:B------:R-:W4:Y:S04]  /*1d80*/  LDS R9, [R4+0x1c8] ;  /* 0x0001c80004097984 */ /* 0x000f280000000800 */
[----:B------:R-:W4:Y:S01]  /*1d90*/  LDS R18, [R4+0x1cc] ;  /* 0x0001cc0004127984 */ /* 0x000f220000000800 */
[----:B-1----:R-:W-:-:S03]  /*1da0*/  FFMA R23, R23, R10, R26 ;  /* 0x0000000a17177223 */ /* 0x002fc6000000001a */
[----:B------:R-:W1:Y:S01]  /*1db0*/  LDS R27, [R17+0x18e0] ;  /* 0x0018e000111b7984 */ /* 0x000e620000000800 */
[----:B--2---:R-:W-:-:S04]  /*1dc0*/  FFMA R16, R16, R11, R23 ;  /* 0x0000000b10107223 */ /* 0x004fc80000000017 */
[----:B---3--:R-:W-:-:S04]  /*1dd0*/  FFMA R25, R25, R12, R16 ;  /* 0x0000000c19197223 */ /* 0x008fc80000000010 */
[----:B0-----:R-:W-:-:S04]  /*1de0*/  FFMA R8, R8, R13, R25 ;  /* 0x0000000d08087223 */ /* 0x001fc80000000019 */
[----:B----4-:R-:W-:-:S04]  /*1df0*/  FFMA R9, R9, R14, R8 ;  /* 0x0000000e09097223 */ /* 0x010fc80000000008 */
[----:B------:R-:W-:-:S04]  /*1e00*/  FFMA R9, R18, R15, R9 ;  /* 0x0000000f12097223 */ /* 0x000fc80000000009 */
[----:B-1----:R-:W-:-:S07]  /*1e10*/  FFMA R9, R24, R27, R9 ;  /* 0x0000001b18097223 */ /* 0x002fce0000000009 */
.L_x_11:
[----:B------:R-:W-:Y:S05]  /*1e20*/  BSYNC.RECONVERGENT B0 ;  /* 0x0000000000007941 */ /* 0x000fea0003800200 */
.L_x_10:
[----:B-----5:R-:W-:Y:S01]  /*1e30*/  @!P3 FADD R22, R22, R9 ;  /* 0x000000091616b221 */ /* 0x020fe20000000000 */
[----:B------:R-:W-:Y:S01]  /*1e40*/  HFMA2 R16, -RZ, RZ, 0, 0 ;  /* 0x00000000ff107431 */ /* 0x000fe200000001ff */
[C---:B------:R-:W-:Y:S01]  /*1e50*/  LOP3.LUT R17, R0.reuse, 0x3f8, R3, 0xc8, !PT ;  /* 0x000003f800117812 */ /* 0x040fe200078ec803 */
[----:B0-----:R-:W-:Y:S02]  /*1e60*/  IMAD R25, R0, -0x8, R19 ;  /* 0xfffffff800197824 */ /* 0x001fe400078e0213 */
[----:B------:R-:W-:Y:S01]  /*1e70*/  @!P3 STS [R7], R22 ;  /* 0x000000160700b388 */ /* 0x000fe20000000800 */
[----:B------:R-:W-:Y:S06]  /*1e80*/  BAR.SYNC.DEFER_BLOCKING 0x0 ;  /* 0x0000000000007b1d */ /* 0x000fec0000010000 */
[----:B------:R-:W0:Y:S04]  /*1e90*/  @!P1 LDS.64 R8, [R6] ;  /* 0x0000000006089984 */ /* 0x000e280000000a00 */
[----:B------:R-:W1:Y:S01]  /*1ea0*/  @!P1 LDS.64 R10, [R6+0x70] ;  /* 0x00007000060a9984 */ /* 0x000e620000000a00 */
[----:B0-----:R-:W-:-:S04]  /*1eb0*/  @!P1 FMNMX3 R8, R8, RZ, R9, !PT ;  /* 0x000000ff08089276 */ /* 0x001fc80007800009 */
[----:B-1----:R-:W-:-:S05]  /*1ec0*/  @!P1 FMNMX3 R11, R8, R10, R11, !PT ;  /* 0x0000000a080b9276 */ /* 0x002fca000780000b */
[----:B------:R0:W-:Y:S01]  /*1ed0*/  @!P1 STG.E desc[UR8][R20.64+0xb40], R11 ;  /* 0x000b400b14009986 */ /* 0x0001e2000c101908 */
[----:B------:R-:W-:Y:S06]  /*1ee0*/  BAR.SYNC.DEFER_BLOCKING 0x0 ;  /* 0x0000000000007b1d */ /* 0x000fec0000010000 */
.L_x_15:
[----:B-1----:R-:W1:Y:S02]  /*1ef0*/  LDC.64 R8, c[0x0][0x3b0] ;  /* 0x0000ec00ff087b82 */ /* 0x002e640000000a00 */
[----:B-1----:R-:W-:-:S05]  /*1f00*/  IMAD.WIDE.U32 R8, R16, 0x4, R8 ;  /* 0x0000000410087825 */ /* 0x002fca00078e0008 */
[----:B------:R1:W5:Y:S01]  /*1f10*/  LDG.E.CONSTANT R18, desc[UR8][R8.64] ;  /* 0x0000000808127981 */ /* 0x000362000c1e9900 */
[----:B------:R-:W-:Y:S01]  /*1f20*/  IMAD R23, R16, 0x96, R5 ;  /* 0x0000009610177824 */ /* 0x000fe200078e0205 */
[----:B------:R-:W-:Y:S01]  /*1f30*/  MOV R13, RZ ;  /* 0x000000ff000d7202 */ /* 0x000fe20000000f00 */
[----:B------:R-:W-:Y:S01]  /*1f40*/  UMOV UR4, URZ ;  /* 0x000000ff00047c82 */ /* 0x000fe20008000000 */
[----:B------:R-:W-:Y:S02]  /*1f50*/  MOV R22, R20 ;  /* 0x0000001400167202 */ /* 0x000fe40000000f00 */
[----:B------:R-:W-:-:S07]  /*1f60*/  MOV R19, R21 ;  /* 0x0000001500137202 */ /* 0x000fce0000000f00 */
.L_x_14:
[----:B-1----:R-:W1:Y:S02]  /*1f70*/  LDC.64 R8, c[0x0][0x3a8] ;  /* 0x0000ea00ff087b82 */ /* 0x002e640000000a00 */
[----:B-1----:R-:W-:-:S05]  /*1f80*/  IMAD.WIDE.U32 R8, R23, 0x4, R8 ;  /* 0x0000000417087825 */ /* 0x002fca00078e0008 */
[----:B0-----:R0:W2:Y:S02]  /*1f90*/  @!P0 LDG.E.CONSTANT R11, desc[UR8][R8.64] ;  /* 0x00000008080b8981 */ /* 0x0010a4000c1e9900 */
[----:B0-----:R-:W-:Y:S02]  /*1fa0*/  @!P1 MOV R8, R22 ;  /* 0x0000001600089202 */ /* 0x001fe40000000f00 */
[----:B------:R-:W-:Y:S01]  /*1fb0*/  @!P1 MOV R9, R19 ;  /* 0x0000001300099202 */ /* 0x000fe20000000f00 */
[----:B--2---:R0:W-:Y:S01]  /*1fc0*/  @!P0 STS [R2], R11 ;  /* 0x0000000b02008388 */ /* 0x0041e20000000800 */
[----:B------:R-:W-:Y:S06]  /*1fd0*/  BAR.SYNC.DEFER_BLOCKING 0x0 ;  /* 0x0000000000007b1d */ /* 0x000fec0000010000 */
[----:B------:R-:W2:Y:S01]  /*1fe0*/  @!P1 LDG.E R15, desc[UR8][R8.64] ;  /* 0x00000008080f9981 */ /* 0x000ea2000c1e1900 */
[----:B------:R-:W-:Y:S01]  /*1ff0*/  ISETP.NE.AND P2, PT, R17, RZ, PT ;  /* 0x000000ff1100720c */ /* 0x000fe20003f45270 */
[----:B------:R-:W-:Y:S01]  /*2000*/  UIADD3 UR4, UPT, UPT, UR4, 0x1, URZ ;  /* 0x0000000104047890 */ /* 0x000fe2000fffe0ff */
[----:B------:R-:W-:Y:S01]  /*2010*/  BSSY.RECONVERGENT B0, `(.L_x_12) ;  /* 0x0000042000007945 */ /* 0x000fe20003800200 */
[----:B------:R-:W-:-:S02]  /*2020*/  IADD3 R22, P3, PT, R22, 0x240, RZ ;  /* 0x0000024016167810 */ /* 0x000fc40007f7e0ff */
[----:B------:R-:W-:Y:S01]  /*2030*/  UISETP.NE.AND UP0, UPT, UR4, 0x6, UPT ;  /* 0x000000060400788c */ /* 0x000fe2000bf05270 */
[----:B--2---:R0:W-:Y:S01]  /*2040*/  @!P1 STS [R4], R15 ;  /* 0x0000000f04009388 */ /* 0x0041e20000000800 */
[----:B------:R-:W-:Y:S06]  /*2050*/  BAR.SYNC.DEFER_BLOCKING 0x0 ;  /* 0x0000000000007b1d */ /* 0x000fec0000010000 */
[----:B------:R-:W-:Y:S05]  /*2060*/  @P2 BRA `(.L_x_13) ;  /* 0x0000000000f02947 */ /* 0x000fea0003800000 */
[----:B------:R-:W1:Y:S01]  /*2070*/  S2UR UR6, SR_CgaCtaId ;  /* 0x00000000000679c3 */ /* 0x000e620000008800 */
[----:B------:R-:W-:Y:S01]  /*2080*/  UMOV UR5, 0x400 ;  /* 0x0000040000057882 */ /* 0x000fe20000000000 */
[----:B------:R-:W-:Y:S04]  /*2090*/  LDS R12, [R4] ;  /* 0x00000000040c7984 */ /* 0x000fe80000000800 */
[----:B0-----:R-:W-:Y:S04]  /*20a0*/  LDS R15, [R4+0x4] ;  /* 0x00000400040f7984 */ /* 0x001fe80000000800 */
[----:B------:R-:W-:Y:S04]  /*20b0*/  LDS R14, [R4+0x8] ;  /* 0x00000800040e7984 */ /* 0x000fe80000000800 */
[----:B------:R-:W-:Y:S04]  /*20c0*/  LDS R29, [R4+0xc] ;  /* 0x00000c00041d7984 */ /* 0x000fe80000000800 */
[----:B------:R-:W-:Y:S04]  /*20d0*/  LDS R27, [R4+0x74] ;  /* 0x00007400041b7984 */ /* 0x000fe80000000800 */
[----:B------:R-:W-:Y:S01]  /*20e0*/  LDS R24, [R4+0x160] ;  /* 0x0001600004187984 */ /* 0x000fe20000000800 */
[----:B-1----:R-:W-:-:S03]  /*20f0*/  ULEA UR5, UR6, UR5, 0x18 ;  /* 0x0000000506057291 */ /* 0x002fc6000f8ec0ff */
[----:B------:R-:W-:Y:S06]  /*2100*/  LDS R26, [R4+0x1c8] ;  /* 0x0001c800041a7984 */ /* 0x000fec0000000800 */
[----:B------:R-:W0:Y:S02]  /*2110*/  LDS.128 R8, [UR5+0x1880] ;  /* 0x00188005ff087984 */ /* 0x000e240008000c00 */
[----:B0-----:R-:W-:-:S04]  /*2120*/  FFMA R8, R12, R8, R13 ;  /* 0x000000080c087223 */ /* 0x001fc8000000000d */
[----:B------:R-:W-:Y:S02]  /*2130*/  FFMA R15, R15, R9, R8 ;  /* 0x000000090f0f7223 */ /* 0x000fe40000000008 */
[----:B------:R-:W-:Y:S02]  /*2140*/  LDS R9, [R4+0x10] ;  /* 0x0000100004097984 */ /* 0x000fe40000000800 */
[----:B------:R-:W-:Y:S02]  /*2150*/  FFMA R10, R14, R10, R15 ;  /* 0x0000000a0e0a7223 */ /* 0x000fe4000000000f */
[----:B------:R-:W0:Y:S02]  /*2160*/  LDS.128 R12, [UR5+0x1890] ;  /* 0x00189005ff0c7984 */ /* 0x000e240008000c00 */
[----:B------:R-:W-:Y:S02]  /*2170*/  FFMA R10, R29, R11, R10 ;  /* 0x0000000b1d0a7223 */ /* 0x000fe4000000000a */
[----:B------:R-:W1:Y:S04]  /*2180*/  LDS R8, [R4+0x70] ;  /* 0x0000700004087984 */ /* 0x000e680000000800 */
[----:B------:R-:W2:Y:S01]  /*2190*/  LDS R29, [R4+0x78] ;  /* 0x00007800041d7984 */ /* 0x000ea20000000800 */
[----:B0-----:R-:W-:-:S03]  /*21a0*/  FFMA R10, R9, R12, R10 ;  /* 0x0000000c090a7223 */ /* 0x001fc6000000000a */
[----:B------:R-:W-:Y:S01]  /*21b0*/  LDS R12, [R4+0x80] ;  /* 0x00008000040c7984 */ /* 0x000fe20000000800 */
[----:B-1----:R-:W-:-:S03]  /*21c0*/  FFMA R8, R8, R13, R10 ;  /* 0x0000000d08087223 */ /* 0x002fc6000000000a */
[----:B------:R-:W-:Y:S01]  /*21d0*/  LDS R13, [R4+0x7c] ;  /* 0x00007c00040d7984 */ /* 0x000fe20000000800 */
[----:B------:R-:W-:-:S03]  /*21e0*/  FFMA R14, R27, R14, R8 ;  /* 0x0000000e1b0e7223 */ /* 0x000fc60000000008 */
[----:B------:R-:W0:Y:S01]  /*21f0*/  LDS.128 R8, [UR5+0x18a0] ;  /* 0x0018a005ff087984 */ /* 0x000e220008000c00 */
[----:B--2---:R-:W-:-:S03]  /*2200*/  FFMA R14, R29, R15, R14 ;  /* 0x0000000f1d0e7223 */ /* 0x004fc6000000000e */
[----:B------:R-:W1:Y:S04]  /*2210*/  LDS R27, [R4+0xe0] ;  /* 0x0000e000041b7984 */ /* 0x000e680000000800 */
[----:B------:R-:W2:Y:S01]  /*2220*/  LDS R29, [R4+0xe4] ;  /* 0x0000e400041d7984 */ /* 0x000ea20000000800 */
[----:B0-----:R-:W-:-:S04]  /*2230*/  FFMA R8, R13, R8, R14 ;  /* 0x000000080d087223 */ /* 0x001fc8000000000e */
[----:B------:R-:W-:Y:S02]  /*2240*/  FFMA R8, R12, R9, R8 ;  /* 0x000000090c087223 */ /* 0x000fe40000000008 */
[----:B------:R-:W-:Y:S02]  /*2250*/  LDS R9, [R4+0xe8] ;  /* 0x0000e80004097984 */ /* 0x000fe40000000800 */
[----:B-1----:R-:W-:Y:S02]  /*2260*/  FFMA R8, R27, R10, R8 ;  /* 0x0000000a1b087223 */ /* 0x002fe40000000008 */
[----:B------:R-:W0:Y:S02]  /*2270*/  LDS.128 R12, [UR5+0x18b0] ;  /* 0x0018b005ff0c7984 */ /* 0x000e240008000c00 */
[----:B--2---:R-:W-:Y:S02]  /*2280*/  FFMA R8, R29, R11, R8 ;  /* 0x0000000b1d087223 */ /* 0x004fe40000000008 */
[----:B------:R-:W1:Y:S04]  /*2290*/  LDS R10, [R4+0xec] ;  /* 0x0000ec00040a7984 */ /* 0x000e680000000800 */
[----:B------:R-:W2:Y:S04]  /*22a0*/  LDS R27, [R4+0xf0] ;  /* 0x0000f000041b7984 */ /* 0x000ea80000000800 */
[----:B------:R-:W-:Y:S01]  /*22b0*/  LDS R29, [R4+0x158] ;  /* 0x00015800041d7984 */ /* 0x000fe20000000800 */
[----:B0-----:R-:W-:-:S03]  /*22c0*/  FFMA R8, R9, R12, R8 ;  /* 0x0000000c09087223 */ /* 0x001fc60000000008 */
[----:B------:R-:W0:Y:S01]  /*22d0*/  LDS R12, [R4+0x150] ;  /* 0x00015000040c7984 */ /* 0x000e220000000800 */
[----:B-1----:R-:W-:-:S03]  /*22e0*/  FFMA R8, R10, R13, R8 ;  /* 0x0000000d0a087223 */ /* 0x002fc60000000008 */
[----:B------:R-:W-:Y:S01]  /*22f0*/  LDS R13, [R4+0x154] ;  /* 0x00015400040d7984 */ /* 0x000fe20000000800 */
[----:B--2---:R-:W-:-:S03]  /*2300*/  FFMA R27, R27, R14, R8 ;  /* 0x0000000e1b1b7223 */ /* 0x004fc60000000008 */
[----:B------:R-:W1:Y:S01]  /*2310*/  LDS.128 R8, [UR5+0x18c0] ;  /* 0x0018c005ff087984 */ /* 0x000e620008000c00 */
[----:B0-----:R-:W-:-:S03]  /*2320*/  FFMA R12, R12, R15, R27 ;  /* 0x0000000f0c0c7223 */ /* 0x001fc6000000001b */
[----:B------:R-:W0:Y:S01]  /*2330*/  LDS R27, [R4+0x15c] ;  /* 0x00015c00041b7984 */ /* 0x000e220000000800 */
[----:B-1----:R-:W-:-:S03]  /*2340*/  FFMA R8, R13, R8, R12 ;  /* 0x000000080d087223 */ /* 0x002fc6000000000c */
[----:B------:R-:W-:Y:S01]  /*2350*/  LDS.128 R12, [UR5+0x18d0] ;  /* 0x0018d005ff0c7984 */ /* 0x000fe20008000c00 */
[----:B------:R-:W-:-:S03]  /*2360*/  FFMA R8, R29, R9, R8 ;  /* 0x000000091d087223 */ /* 0x000fc60000000008 */
[----:B------:R-:W1:Y:S01]  /*2370*/  LDS R9, [R4+0x1c0] ;  /* 0x0001c00004097984 */ /* 0x000e620000000800 */
[----:B0-----:R-:W-:-:S03]  /*2380*/  FFMA R27, R27, R10, R8 ;  /* 0x0000000a1b1b7223 */ /* 0x001fc60000000008 */
[----:B------:R-:W0:Y:S01]  /*2390*/  LDS R8, [R4+0x1c4] ;  /* 0x0001c40004087984 */ /* 0x000e220000000800 */
[----:B------:R-:W-:-:S03]  /*23a0*/  FFMA R24, R24, R11, R27 ;  /* 0x0000000b18187223 */ /* 0x000fc6000000001b */
[----:B------:R-:W2:Y:S04]  /*23b0*/  LDS R10, [R4+0x1cc] ;  /* 0x0001cc00040a7984 */ /* 0x000ea80000000800 */
[----:B------:R-:W-:Y:S01]  /*23c0*/  LDS R11, [UR5+0x18e0] ;  /* 0x0018e005ff0b7984 */ /* 0x000fe20008000800 */
[----:B-1----:R-:W-:-:S03]  /*23d0*/  FFMA R9, R9, R12, R24 ;  /* 0x0000000c09097223 */ /* 0x002fc60000000018 */
[----:B------:R-:W1:Y:S01]  /*23e0*/  LDS R12, [R4+0x1d0] ;  /* 0x0001d000040c7984 */ /* 0x000e620000000800 */
[----:B0-----:R-:W-:-:S04]  /*23f0*/  FFMA R9, R8, R13, R9 ;  /* 0x0000000d08097223 */ /* 0x001fc80000000009 */
[----:B------:R-:W-:-:S04]  /*2400*/  FFMA R9, R26, R14, R9 ;  /* 0x0000000e1a097223 */ /* 0x000fc80000000009 */
[----:B--2---:R-:W-:-:S04]  /*2410*/  FFMA R9, R10, R15, R9 ;  /* 0x0000000f0a097223 */ /* 0x004fc80000000009 */
[----:B-1----:R-:W-:-:S07]  /*2420*/  FFMA R13, R12, R11, R9 ;  /* 0x0000000b0c0d7223 */ /* 0x002fce0000000009 */
.L_x_13:
[----:B------:R-:W-:Y:S05]  /*2430*/  BSYNC.RECONVERGENT B0 ;  /* 0x0000000000007941 */ /* 0x000fea0003800200 */
.L_x_12:
[----:B------:R-:W-:Y:S02]  /*2440*/  IADD3.X R19, PT, PT, RZ, R19, RZ, P3, !PT ;  /* 0x00000013ff137210 */ /* 0x000fe40001ffe4ff */
[----:B------:R-:W-:Y:S01]  /*2450*/  IADD3 R23, PT, PT, R23, 0x19, RZ ;  /* 0x0000001917177810 */ /* 0x000fe20007ffe0ff */
[----:B------:R-:W-:Y:S06]  /*2460*/  BRA.U UP0, `(.L_x_14) ;  /* 0xfffffff900c07547 */ /* 0x000fec000b83ffff */
[----:B-----5:R-:W-:Y:S01]  /*2470*/  @!P2 FADD R18, R18, R13 ;  /* 0x0000000d1212a221 */ /* 0x020fe20000000000 */
[----:B------:R-:W-:-:S04]  /*2480*/  LOP3.LUT P3, RZ, R0, 0x3fc, R3, 0xc8, !PT ;  /* 0x000003fc00ff7812 */ /* 0x000fc8000786c803 */
[----:B------:R-:W-:Y:S01]  /*2490*/  @!P2 STS [R7], R18 ;  /* 0x000000120700a388 */ /* 0x000fe20000000800 */
[----:B------:R-:W-:Y:S08]  /*24a0*/  BAR.SYNC.DEFER_BLOCKING 0x0 ;  /* 0x0000000000007b1d */ /* 0x000ff00000010000 */
[C---:B0-----:R-:W-:Y:S01]  /*24b0*/  @!P3 LEA R15, R16.reuse, R25, 0x4 ;  /* 0x00000019100fb211 */ /* 0x041fe200078e20ff */
[----:B------:R-:W0:Y:S01]  /*24c0*/  @!P3 LDC.64 R10, c[0x0][0x3a0] ;  /* 0x0000e800ff0abb82 */ /* 0x000e220000000a00 */
[----:B------:R-:W-:-:S04]  /*24d0*/  IADD3 R16, PT, PT, R16, 0x1, RZ ;  /* 0x0000000110107810 */ /* 0x000fc80007ffe0ff */
[----:B------:R-:W-:Y:S01]  /*24e0*/  ISETP.NE.AND P2, PT, R16, 0x10, PT ;  /* 0x000000101000780c */ /* 0x000fe20003f45270 */
[----:B------:R-:W1:Y:S04]  /*24f0*/  @!P3 LDS.64 R12, [R6] ;  /* 0x00000000060cb984 */ /* 0x000e680000000a00 */
[----:B------:R-:W2:Y:S01]  /*2500*/  @!P3 LDS.64 R8, [R6+0x70] ;  /* 0x000070000608b984 */ /* 0x000ea20000000a00 */
[----:B0-----:R-:W-:Y:S01]  /*2510*/  @!P3 IMAD.WIDE.U32 R10, R15, 0x4, R10 ;  /* 0x000000040f0ab825 */ /* 0x001fe200078e000a */
[----:B-1----:R-:W-:-:S04]  /*2520*/  @!P3 FMNMX3 R12, R12, RZ, R13, !PT ;  /* 0x000000ff0c0cb276 */ /* 0x002fc8000780000d */
[----:B--2---:R-:W-:-:S05]  /*2530*/  @!P3 FMNMX3 R9, R12, R8, R9, !PT ;  /* 0x000000080c09b276 */ /* 0x004fca0007800009 */
[----:B------:R1:W-:Y:S01]  /*2540*/  @!P3 STG.E desc[UR8][R10.64], R9 ;  /* 0x000000090a00b986 */ /* 0x0003e2000c101908 */
[----:B------:R-:W-:Y:S05]  /*2550*/  @P2 BRA `(.L_x_15) ;  /* 0xfffffff800642947 */ /* 0x000fea000383ffff */
[----:B------:R-:W-:Y:S05]  /*2560*/  EXIT ;  /* 0x000000000000794d */ /* 0x000fea0003800000 */
.L_x_16:
[----:B------:R-:W-:-:S00]  /*2570*/  BRA `(.L_x_16) ;  /* 0xfffffffc00fc7947 */ /* 0x000fc0000383ffff */
[----:B------:R-:W-:-:S00]  /*2580*/  NOP ;  /* 0x0000000000007918 */ /* 0x000fc00000000000 */
[----:B------:R-:W-:-:S00]  /*2590*/  NOP ;  /* 0x0000000000007918 */ /* 0x000fc00000000000 */
[----:B------:R-:W-:-:S00]  /*25a0*/  NOP ;  /* 0x0000000000007918 */ /* 0x000fc00000000000 */
[----:B------:R-:W-:-:S00]  /*25b0*/  NOP ;  /* 0x0000000000007918 */ /* 0x000fc00000000000 */
[----:B------:R-:W-:-:S00]  /*25c0*/  NOP ;  /* 0x0000000000007918 */ /* 0x000fc00000000000 */
[----:B------:R-:W-:-:S00]  /*25d0*/  NOP ;  /* 0x0000000000007918 */ /* 0x000fc00000000000 */
[----:B------:R-:W-:-:S00]  /*25e0*/  NOP ;  /* 0x0000000000007918 */ /* 0x000fc00000000000 */
[----:B------:R-:W-:-:S00]  /*25f0*/  NOP ;  /* 0x0000000000007918 */ /* 0x000fc00000000000 */
.L_x_52:


//--------------------- .text._Z7conv2d2PfS_PKfS1_iiii --------------------------
	.section	.text._Z7conv2d2PfS_PKfS1_iiii,"ax",@progbits
	.align	128
        .global         _Z7conv2d2PfS_PKfS1_iiii
        .type           _Z7conv2d2PfS_PKfS1_iiii,@function
        .size           _Z7conv2d2PfS_PKfS1_iiii,(.L_x_53 - _Z7conv2d2PfS_PKfS1_iiii)
        .other          _Z7conv2d2PfS_PKfS1_iiii,@"STO_CUDA_ENTRY STV_DEFAULT"
_Z7conv2d2PfS_PKfS1_iiii:
.text._Z7conv2d2PfS_PKfS1_iiii:
[----:B------:R-:W-:Y:S01]  /*0000*/  LDC R1, c[0x0][0x37c] ;  /* 0x0000df00ff017b82 */ /* 0x000fe20000000800 */
[----:B------:R-:W0:Y:S07]  /*0010*/  S2R R0, SR_CTAID.Y ;  /* 0x0000000000007919 */ /* 0x000e2e0000002600 */
[----:B------:R-:W0:Y:S01]  /*0020*/  S2UR UR4, SR_CTAID.X ;  /* 0x00000000000479c3 */ /* 0x000e220000002500 */
[----:B------:R-:W1:Y:S07]  /*0030*/  LDCU UR5, c[0x0][0x3a4] ;  /* 0x00007480ff0577ac */ /* 0x000e6e0008000800 */
[----:B------:R-:W0:Y:S02]  /*0040*/  LDC R3, c[0x0][0x360] ;  /* 0x0000d800ff037b82 */ /* 0x000e240000000800 */
[----:B0-----:R-:W-:-:S05]  /*0050*/  IMAD R0, R0, R3, UR4 ;  /* 0x0000000400007e24 */ /* 0x001fca000f8e0203 */
[----:B-1----:R-:W-:-:S13]  /*0060*/  ISETP.GE.AND P0, PT, R0, UR5, PT ;  /* 0x0000000500007c0c */ /* 0x002fda000bf06270 */
[----:B------:R-:W-:Y:S05]  /*0070*/  @P0 EXIT ;  /* 0x000000000000094d */ /* 0x000fea0003800000 */
[----:B------:R-:W0:Y:S01]  /*0080*/  LDC.64 R8, c[0x0][0x398] ;  /* 0x0000e600ff087b82 */ /* 0x000e220000000a00 */
[----:B------:R-:W1:Y:S01]  /*0090*/  LDCU.64 UR12, c[0x0][0x358] ;  /* 0x00006b00ff0c77ac */ /* 0x000e620008000a00 */
[----:B------:R-:W2:Y:S01]  /*00a0*/  LDCU UR6, c[0x0][0x3a0] ;  /* 0x00007400ff0677ac */ /* 0x000ea20008000800 */
[----:B------:R-:W3:Y:S01]  /*00b0*/  S2R R3, SR_TID.X ;  /* 0x0000000000037919 */ /* 0x000ee20000002100 */
[----:B------:R-:W4:Y:S01]  /*00c0*/  LDCU.64 UR4, c[0x0][0x3a8] ;  /* 0x00007500ff0477ac */ /* 0x000f220008000a00 */
[----:B0-----:R-:W-:-:S05]  /*00d0*/  IMAD.WIDE R8, R0, 0x4, R8 ;  /* 0x0000000400087825 */ /* 0x001fca00078e0208 */
[----:B-1----:R0:W5:Y:S01]  /*00e0*/  LDG.E.CONSTANT R2, desc[UR12][R8.64] ;  /* 0x0000000c08027981 */ /* 0x002162000c1e9900 */
[----:B--2---:R-:W-:Y:S01]  /*00f0*/  UISETP.GE.AND UP0, UPT, UR6, 0x1, UPT ;  /* 0x000000010600788c */ /* 0x004fe2000bf06270 */
[----:B------:R-:W-:Y:S01]  /*0100*/  HFMA2 R7, -RZ, RZ, 0, 0 ;  /* 0x00000000ff077431 */ /* 0x000fe200000001ff */
[----:B----4-:R-:W-:Y:S01]  /*0110*/  UIADD3 UR9, UPT, UPT, UR4, -UR5, URZ ;  /* 0x8000000504097290 */ /* 0x010fe2000fffe0ff */
[----:B------:R-:W1:Y:S06]  /*0120*/  S2R R4, SR_TID.Y ;  /* 0x0000000000047919 */ /* 0x000e6c0000002200 */
[----:B0--3--:R-:W-:Y:S05]  /*0130*/  BRA.U !UP0, `(.L_x_17) ;  /* 0x0000000908447547 */ /* 0x009fea000b800000 */
[----:B------:R-:W0:Y:S01]  /*0140*/  S2R R8, SR_CgaCtaId ;  /* 0x0000000000087919 */ /* 0x000e220000008800 */
[C---:B-1----:R-:W-:Y:S01]  /*0150*/  VIMNMX R5, PT, PT, R3.reuse, R4, !PT ;  /* 0x0000000403057248 */ /* 0x042fe20007fe0100 */
[----:B------:R-:W-:Y:S01]  /*0160*/  IMAD R6, R4, 0x70, RZ ;  /* 0x0000007004067824 */ /* 0x000fe200078e02ff */
[----:B------:R-:W-:Y:S01]  /*0170*/  IADD3 R7, PT, PT, R3, UR5, RZ ;  /* 0x0000000503077c10 */ /* 0x000fe2000fffe0ff */
[----:B------:R-:W-:Y:S02]  /*0180*/  ULOP3.LUT UR11, UR5, 0x7ffffff8, URZ, 0xc0, !UPT ;  /* 0x7ffffff8050b7892 */ /* 0x000fe4000f8ec0ff */
[C---:B------:R-:W-:Y:S01]  /*0190*/  ISETP.GE.AND P1, PT, R5.reuse, UR5, PT ;  /* 0x0000000505007c0c */ /* 0x040fe2000bf26270 */
[----:B------:R-:W-:Y:S01]  /*01a0*/  ULOP3.LUT UR10, UR5, 0x7, URZ, 0xc0, !UPT ;  /* 0x00000007050a7892 */ /* 0x000fe2000f8ec0ff */
[----:B------:R-:W-:Y:S01]  /*01b0*/  ISETP.GE.AND P2, PT, R5, UR4, PT ;  /* 0x0000000405007c0c */ /* 0x000fe2000bf46270 */
[----:B------:R-:W-:Y:S01]  /*01c0*/  UIADD3 UR8, UPT, UPT, -UR11, URZ, URZ ;  /* 0x000000ff0b087290 */ /* 0x000fe2000fffe1ff */
[----:B------:R-:W-:-:S02]  /*01d0*/  MOV R5, 0x400 ;  /* 0x0000040000057802 */ /* 0x000fc40000000f00 */
[----:B------:R-:W-:Y:S02]  /*01e0*/  ISETP.LT.AND P0, PT, RZ, UR5, PT ;  /* 0x00000005ff007c0c */ /* 0x000fe4000bf01270 */
[----:B------:R-:W-:Y:S01]  /*01f0*/  VIADDMNMX R7, R4, UR5, R7, !PT ;  /* 0x0000000504077c46 */ /* 0x000fe2000f800107 */
[----:B------:R-:W-:-:S03]  /*0200*/  ULOP3.LUT UR5, UR5, 0x3, URZ, 0xc0, !UPT ;  /* 0x0000000305057892 */ /* 0x000fc6000f8ec0ff */
[----:B------:R-:W-:Y:S01]  /*0210*/  ISETP.LE.AND P0, PT, R7, UR4, P0 ;  /* 0x0000000407007c0c */ /* 0x000fe20008703270 */
[----:B------:R-:W-:Y:S01]  /*0220*/  UMOV UR4, URZ ;  /* 0x000000ff00047c82 */ /* 0x000fe20008000000 */
[----:B------:R-:W-:Y:S02]  /*0230*/  MOV R7, RZ ;  /* 0x000000ff00077202 */ /* 0x000fe40000000f00 */
[----:B0-----:R-:W-:Y:S01]  /*0240*/  LEA R5, R8, R5, 0x18 ;  /* 0x0000000508057211 */ /* 0x001fe200078ec0ff */
[----:B------:R-:W-:-:S03]  /*0250*/  IMAD R8, R3, 0x4, R6 ;  /* 0x0000000403087824 */ /* 0x000fc600078e0206 */
[----:B------:R-:W-:Y:S02]  /*0260*/  IADD3 R6, PT, PT, R6, R5, RZ ;  /* 0x0000000506067210 */ /* 0x000fe40007ffe0ff */
[----:B------:R-:W-:-:S07]  /*0270*/  IADD3 R5, PT, PT, R8, 0x10, R5 ;  /* 0x0000001008057810 */ /* 0x000fce0007ffe005 */
.L_x_26:
[----:B0-----:R-:W0:Y:S08]  /*0280*/  @!P1 LDC R13, c[0x0][0x3a0] ;  /* 0x0000e800ff0d9b82 */ /* 0x001e300000000800 */
[----:B------:R-:W1:Y:S08]  /*0290*/  @!P1 LDC R15, c[0x0][0x3ac] ;  /* 0x0000eb00ff0f9b82 */ /* 0x000e700000000800 */
[----:B------:R-:W2:Y:S08]  /*02a0*/  @!P2 LDC R17, c[0x0][0x3a8] ;  /* 0x0000ea00ff11ab82 */ /* 0x000eb00000000800 */
[----:B------:R-:W3:Y:S01]  /*02b0*/  @!P1 LDC.64 R10, c[0x0][0x390] ;  /* 0x0000e400ff0a9b82 */ /* 0x000ee20000000a00 */
[----:B0-----:R-:W-:-:S07]  /*02c0*/  @!P1 IMAD R13, R0, R13, UR4 ;  /* 0x00000004000d9e24 */ /* 0x001fce000f8e020d */
[----:B------:R-:W0:Y:S01]  /*02d0*/  @!P2 LDC.64 R8, c[0x0][0x380] ;  /* 0x0000e000ff08ab82 */ /* 0x000e220000000a00 */
[----:B-1----:R-:W-:-:S04]  /*02e0*/  @!P1 IMAD R12, R13, R15, R4 ;  /* 0x0000000f0d0c9224 */ /* 0x002fc800078e0204 */
[----:B------:R-:W-:Y:S02]  /*02f0*/  @!P1 IMAD R13, R12, R15, R3 ;  /* 0x0000000f0c0d9224 */ /* 0x000fe400078e0203 */
[----:B--2---:R-:W-:-:S04]  /*0300*/  @!P2 IMAD R14, R17, UR4, R4 ;  /* 0x00000004110eac24 */ /* 0x004fc8000f8e0204 */
[----:B------:R-:W-:Y:S02]  /*0310*/  @!P2 IMAD R15, R14, R17, R3 ;  /* 0x000000110e0fa224 */ /* 0x000fe400078e0203 */
[----:B---3--:R-:W-:-:S06]  /*0320*/  @!P1 IMAD.WIDE R10, R13, 0x4, R10 ;  /* 0x000000040d0a9825 */ /* 0x008fcc00078e020a */
[----:B------:R-:W2:Y:S01]  /*0330*/  @!P1 LDG.E.CONSTANT R10, desc[UR12][R10.64] ;  /* 0x0000000c0a0a9981 */ /* 0x000ea2000c1e9900 */
[----:B0-----:R-:W-:-:S06]  /*0340*/  @!P2 IMAD.WIDE R8, R15, 0x4, R8 ;  /* 0x000000040f08a825 */ /* 0x001fcc00078e0208 */
[----:B------:R-:W3:Y:S01]  /*0350*/  @!P2 LDG.E R8, desc[UR12][R8.64] ;  /* 0x0000000c0808a981 */ /* 0x000ee2000c1e1900 */
[----:B------:R-:W0:Y:S01]  /*0360*/  @!P1 S2R R13, SR_CgaCtaId ;  /* 0x00000000000d9919 */ /* 0x000e220000008800 */
[----:B------:R-:W-:-:S05]  /*0370*/  @!P1 MOV R12, 0x400 ;  /* 0x00000400000c9802 */ /* 0x000fca0000000f00 */
[----:B------:R-:W-:Y:S01]  /*0380*/  @!P1 VIADD R12, R12, 0x1880 ;  /* 0x000018800c0c9836 */ /* 0x000fe20000000000 */
[----:B------:R-:W-:Y:S01]  /*0390*/  @!P2 LEA R15, R3, R6, 0x2 ;  /* 0x00000006030fa211 */ /* 0x000fe200078e10ff */
[----:B------:R-:W-:Y:S03]  /*03a0*/  BSSY.RECONVERGENT B0, `(.L_x_18) ;  /* 0x0000066000007945 */ /* 0x000fe60003800200 */
[----:B0-----:R-:W-:-:S05]  /*03b0*/  @!P1 LEA R13, R13, R12, 0x18 ;  /* 0x0000000c0d0d9211 */ /* 0x001fca00078ec0ff */
[----:B------:R-:W-:-:S05]  /*03c0*/  @!P1 IMAD R12, R4, 0x14, R13 ;  /* 0x00000014040c9824 */ /* 0x000fca00078e020d */
[----:B------:R-:W-:-:S05]  /*03d0*/  @!P1 LEA R13, R3, R12, 0x2 ;  /* 0x0000000c030d9211 */ /* 0x000fca00078e10ff */
[----:B--2---:R0:W-:Y:S04]  /*03e0*/  @!P1 STS [R13], R10 ;  /* 0x0000000a0d009388 */ /* 0x0041e80000000800 */
[----:B---3--:R0:W-:Y:S01]  /*03f0*/  @!P2 STS [R15], R8 ;  /* 0x000000080f00a388 */ /* 0x0081e20000000800 */
[----:B------:R-:W-:Y:S06]  /*0400*/  BAR.SYNC.DEFER_BLOCKING 0x0 ;  /* 0x0000000000007b1d */ /* 0x000fec0000010000 */
[----:B------:R-:W-:Y:S05]  /*0410*/  @!P0 BRA `(.L_x_19) ;  /* 0x0000000400788947 */ /* 0x000fea0003800000 */
[----:B0-----:R-:W-:-:S07]  /*0420*/  IMAD.MOV.U32 R8, RZ, RZ, RZ ;  /* 0x000000ffff087224 */ /* 0x001fce00078e00ff */
.L_x_25:
[----:B------:R-:W0:Y:S01]  /*0430*/  LDC R9, c[0x0][0x3ac] ;  /* 0x0000eb00ff097b82 */ /* 0x000e220000000800 */
[----:B------:R-:W-:Y:S02]  /*0440*/  MOV R10, RZ ;  /* 0x000000ff000a7202 */ /* 0x000fe40000000f00 */
[----:B0-----:R-:W-:-:S13]  /*0450*/  ISETP.GE.U32.AND P3, PT, R9, 0x8, PT ;  /* 0x000000080900780c */ /* 0x001fda0003f66070 */
[----:B------:R-:W-:Y:S05]  /*0460*/  @!P3 BRA `(.L_x_20) ;  /* 0x000000000098b947 */ /* 0x000fea0003800000 */
[----:B------:R-:W0:Y:S01]  /*0470*/  S2R R11, SR_CgaCtaId ;  /* 0x00000000000b7919 */ /* 0x000e220000008800 */
[----:B------:R-:W-:Y:S01]  /*0480*/  MOV R10, 0x400 ;  /* 0x00000400000a7802 */ /* 0x000fe20000000f00 */
[----:B------:R-:W-:-:S03]  /*0490*/  UMOV UR6, UR8 ;  /* 0x0000000800067c82 */ /* 0x000fc60008000000 */
[----:B------:R-:W-:-:S04]  /*04a0*/  IADD3 R10, PT, PT, R10, 0x1880, RZ ;  /* 0x000018800a0a7810 */ /* 0x000fc80007ffe0ff */
[----:B0-----:R-:W-:Y:S01]  /*04b0*/  LEA R11, R11, R10, 0x18 ;  /* 0x0000000a0b0b7211 */ /* 0x001fe200078ec0ff */
[----:B------:R-:W-:-:S04]  /*04c0*/  IMAD R10, R8, 0x70, R5 ;  /* 0x00000070080a7824 */ /* 0x000fc800078e0205 */
[----:B------:R-:W-:-:S04]  /*04d0*/  IMAD R11, R8, 0x14, R11 ;  /* 0x00000014080b7824 */ /* 0x000fc800078e020b */
[----:B------:R-:W-:-:S07]  /*04e0*/  VIADD R11, R11, 0x10 ;  /* 0x000000100b0b7836 */ /* 0x000fce0000000000 */
.L_x_21:
[----:B------:R-:W-:Y:S01]  /*04f0*/  LDS R20, [R10+-0x10] ;  /* 0xfffff0000a147984 */ /* 0x000fe20000000800 */
[----:B------:R-:W-:-:S03]  /*0500*/  UIADD3 UR6, UPT, UPT, UR6, 0x8, URZ ;  /* 0x0000000806067890 */ /* 0x000fc6000fffe0ff */
[----:B------:R-:W0:Y:S01]  /*0510*/  LDS R21, [R11+-0x10] ;  /* 0xfffff0000b157984 */ /* 0x000e220000000800 */
[----:B------:R-:W-:-:S03]  /*0520*/  UISETP.NE.AND UP0, UPT, UR6, URZ, UPT ;  /* 0x000000ff0600728c */ /* 0x000fc6000bf05270 */
[----:B------:R-:W-:Y:S04]  /*0530*/  LDS R22, [R10+-0xc] ;  /* 0xfffff4000a167984 */ /* 0x000fe80000000800 */
[----:B------:R-:W1:Y:S04]  /*0540*/  LDS R23, [R11+-0xc] ;  /* 0xfffff4000b177984 */ /* 0x000e680000000800 */
[----:B------:R-:W-:Y:S04]  /*0550*/  LDS R24, [R10+-0x8] ;  /* 0xfffff8000a187984 */ /* 0x000fe80000000800 */
[----:B------:R-:W2:Y:S04]  /*0560*/  LDS R25, [R11+-0x8] ;  /* 0xfffff8000b197984 */ /* 0x000ea80000000800 */
[----:B------:R-:W-:Y:S04]  /*0570*/  LDS R18, [R10+-0x4] ;  /* 0xfffffc000a127984 */ /* 0x000fe80000000800 */
[----:B------:R-:W3:Y:S04]  /*0580*/  LDS R19, [R11+-0x4] ;  /* 0xfffffc000b137984 */ /* 0x000ee80000000800 */
[----:B------:R-:W-:Y:S04]  /*0590*/  LDS R16, [R10] ;  /* 0x000000000a107984 */ /* 0x000fe80000000800 */
[----:B------:R-:W4:Y:S04]  /*05a0*/  LDS R17, [R11] ;  /* 0x000000000b117984 */ /* 0x000f280000000800 */
[----:B------:R-:W-:Y:S04]  /*05b0*/  LDS R14, [R10+0x4] ;  /* 0x000004000a0e7984 */ /* 0x000fe80000000800 */
[----:B------:R-:W4:Y:S01]  /*05c0*/  LDS R15, [R11+0x4] ;  /* 0x000004000b0f7984 */ /* 0x000f220000000800 */
[----:B0-----:R-:W-:-:S03]  /*05d0*/  FFMA R21, R20, R21, R7 ;  /* 0x0000001514157223 */ /* 0x001fc60000000007 */
[----:B------:R-:W-:Y:S04]  /*05e0*/  LDS R12, [R10+0x8] ;  /* 0x000008000a0c7984 */ /* 0x000fe80000000800 */
[----:B------:R-:W0:Y:S01]  /*05f0*/  LDS R13, [R11+0x8] ;  /* 0x000008000b0d7984 */ /* 0x000e220000000800 */
[----:B-1----:R-:W-:-:S03]  /*0600*/  FFMA R21, R22, R23, R21 ;  /* 0x0000001716157223 */ /* 0x002fc60000000015 */
[----:B------:R1:W-:Y:S04]  /*0610*/  LDS R7, [R10+0xc] ;  /* 0x00000c000a077984 */ /* 0x0003e80000000800 */
[----:B------:R3:W0:Y:S01]  /*0620*/  LDS R20, [R11+0xc] ;  /* 0x00000c000b147984 */ /* 0x0006220000000800 */
[----:B--2---:R-:W-:Y:S01]  /*0630*/  FFMA R21, R24, R25, R21 ;  /* 0x0000001918157223 */ /* 0x004fe20000000015 */
[----:B-1----:R-:W-:-:S03]  /*0640*/  IADD3 R10, PT, PT, R10, 0x20, RZ ;  /* 0x000000200a0a7810 */ /* 0x002fc60007ffe0ff */
[----:B---3--:R-:W-:Y:S01]  /*0650*/  FFMA R19, R18, R19, R21 ;  /* 0x0000001312137223 */ /* 0x008fe20000000015 */
[----:B------:R-:W-:-:S03]  /*0660*/  IADD3 R11, PT, PT, R11, 0x20, RZ ;  /* 0x000000200b0b7810 */ /* 0x000fc60007ffe0ff */
[----:B----4-:R-:W-:-:S04]  /*0670*/  FFMA R17, R16, R17, R19 ;  /* 0x0000001110117223 */ /* 0x010fc80000000013 */
[----:B------:R-:W-:-:S04]  /*0680*/  FFMA R15, R14, R15, R17 ;  /* 0x0000000f0e0f7223 */ /* 0x000fc80000000011 */
[----:B0-----:R-:W-:-:S04]  /*0690*/  FFMA R12, R12, R13, R15 ;  /* 0x0000000d0c0c7223 */ /* 0x001fc8000000000f */
[----:B------:R-:W-:Y:S01]  /*06a0*/  FFMA R7, R7, R20, R12 ;  /* 0x0000001407077223 */ /* 0x000fe2000000000c */
[----:B------:R-:W-:Y:S06]  /*06b0*/  BRA.U UP0, `(.L_x_21) ;  /* 0xfffffffd008c7547 */ /* 0x000fec000b83ffff */
[----:B------:R-:W-:-:S07]  /*06c0*/  IMAD.U32 R10, RZ, RZ, UR11 ;  /* 0x0000000bff0a7e24 */ /* 0x000fce000f8e00ff */
.L_x_20:
[----:B------:R-:W-:-:S09]  /*06d0*/  UISETP.NE.AND UP0, UPT, UR10, URZ, UPT ;  /* 0x000000ff0a00728c */ /* 0x000fd2000bf05270 */
[----:B------:R-:W-:Y:S05]  /*06e0*/  BRA.U !UP0, `(.L_x_22) ;  /* 0x0000000108b87547 */ /* 0x000fea000b800000 */
[----:B------:R-:W0:Y:S01]  /*06f0*/  S2R R12, SR_CgaCtaId ;  /* 0x00000000000c7919 */ /* 0x000e220000008800 */
[----:B------:R-:W-:Y:S01]  /*0700*/  UIADD3 UR6, UPT, UPT, UR10, -0x1, URZ ;  /* 0xffffffff0a067890 */ /* 0x000fe2000fffe0ff */
[----:B------:R-:W-:Y:S01]  /*0710*/  MOV R11, 0x400 ;  /* 0x00000400000b7802 */ /* 0x000fe20000000f00 */
[----:B------:R-:W-:Y:S02]  /*0720*/  UISETP.NE.AND UP1, UPT, UR5, URZ, UPT ;  /* 0x000000ff0500728c */ /* 0x000fe4000bf25270 */
[----:B------:R-:W-:Y:S01]  /*0730*/  UISETP.GE.U32.AND UP0, UPT, UR6, 0x3, UPT ;  /* 0x000000030600788c */ /* 0x000fe2000bf06070 */
[----:B------:R-:W-:-:S04]  /*0740*/  IADD3 R11, PT, PT, R11, 0x1880, RZ ;  /* 0x000018800b0b7810 */ /* 0x000fc80007ffe0ff */
[----:B0-----:R-:W-:Y:S01]  /*0750*/  LEA R13, R12, R11, 0x18 ;  /* 0x0000000b0c0d7211 */ /* 0x001fe200078ec0ff */
[----:B------:R-:W-:-:S04]  /*0760*/  IMAD R11, R8, 0x70, R6 ;  /* 0x00000070080b7824 */ /* 0x000fc800078e0206 */
[----:B------:R-:W-:Y:S01]  /*0770*/  IMAD R13, R8, 0x14, R13 ;  /* 0x00000014080d7824 */ /* 0x000fe200078e020d */
[----:B------:R-:W-:Y:S06]  /*0780*/  BRA.U !UP0, `(.L_x_23) ;  /* 0x0000000108407547 */ /* 0x000fec000b800000 */
[C---:B------:R-:W-:Y:S01]  /*0790*/  IADD3 R12, PT, PT, R10.reuse, R3, RZ ;  /* 0x000000030a0c7210 */ /* 0x040fe20007ffe0ff */
[C---:B------:R-:W-:Y:S01]  /*07a0*/  IMAD R15, R10.reuse, 0x4, R13 ;  /* 0x000000040a0f7824 */ /* 0x040fe200078e020d */
[----:B------:R-:W-:Y:S02]  /*07b0*/  IADD3 R10, PT, PT, R10, 0x4, RZ ;  /* 0x000000040a0a7810 */ /* 0x000fe40007ffe0ff */
[----:B------:R-:W-:Y:S02]  /*07c0*/  LEA R12, R12, R11, 0x2 ;  /* 0x0000000b0c0c7211 */ /* 0x000fe400078e10ff */
[----:B------:R-:W-:Y:S04]  /*07d0*/  LDS R16, [R15] ;  /* 0x000000000f107984 */ /* 0x000fe80000000800 */
[----:B------:R-:W0:Y:S04]  /*07e0*/  LDS R14, [R12] ;  /* 0x000000000c0e7984 */ /* 0x000e280000000800 */
[----:B------:R-:W-:Y:S04]  /*07f0*/  LDS R18, [R15+0x4] ;  /* 0x000004000f127984 */ /* 0x000fe80000000800 */
[----:B------:R-:W1:Y:S04]  /*0800*/  LDS R17, [R12+0x4] ;  /* 0x000004000c117984 */ /* 0x000e680000000800 */
[----:B------:R-:W-:Y:S04]  /*0810*/  LDS R20, [R15+0x8] ;  /* 0x000008000f147984 */ /* 0x000fe80000000800 */
[----:B------:R-:W2:Y:S04]  /*0820*/  LDS R19, [R12+0x8] ;  /* 0x000008000c137984 */ /* 0x000ea80000000800 */
[----:B------:R-:W-:Y:S04]  /*0830*/  LDS R22, [R15+0xc] ;  /* 0x00000c000f167984 */ /* 0x000fe80000000800 */
[----:B------:R-:W3:Y:S01]  /*0840*/  LDS R21, [R12+0xc] ;  /* 0x00000c000c157984 */ /* 0x000ee20000000800 */
[----:B0-----:R-:W-:-:S04]  /*0850*/  FFMA R14, R14, R16, R7 ;  /* 0x000000100e0e7223 */ /* 0x001fc80000000007 */
[----:B-1----:R-:W-:-:S04]  /*0860*/  FFMA R14, R17, R18, R14 ;  /* 0x00000012110e7223 */ /* 0x002fc8000000000e */
[----:B--2---:R-:W-:-:S04]  /*0870*/  FFMA R14, R19, R20, R14 ;  /* 0x00000014130e7223 */ /* 0x004fc8000000000e */
[----:B---3--:R-:W-:-:S07]  /*0880*/  FFMA R7, R21, R22, R14 ;  /* 0x0000001615077223 */ /* 0x008fce000000000e */
.L_x_23:
[----:B------:R-:W-:Y:S05]  /*0890*/  BRA.U !UP1, `(.L_x_22) ;  /* 0x00000001094c7547 */ /* 0x000fea000b800000 */
[----:B------:R-:W-:Y:S01]  /*08a0*/  UISETP.NE.AND UP0, UPT, UR5, 0x1, UPT ;  /* 0x000000010500788c */ /* 0x000fe2000bf05270 */
[----:B------:R-:W-:-:S08]  /*08b0*/  LOP3.LUT P3, RZ, R9, 0x1, RZ, 0xc0, !PT ;  /* 0x0000000109ff7812 */ /* 0x000fd0000786c0ff */
[----:B------:R-:W-:Y:S05]  /*08c0*/  BRA.U !UP0, `(.L_x_24) ;  /* 0x0000000108287547 */ /* 0x000fea000b800000 */
[C---:B------:R-:W-:Y:S01]  /*08d0*/  IMAD.IADD R12, R10.reuse, 0x1, R3 ;  /* 0x000000010a0c7824 */ /* 0x040fe200078e0203 */
[C---:B------:R-:W-:Y:S01]  /*08e0*/  LEA R15, R10.reuse, R13, 0x2 ;  /* 0x0000000d0a0f7211 */ /* 0x040fe200078e10ff */
[----:B------:R-:W-:-:S03]  /*08f0*/  VIADD R10, R10, 0x2 ;  /* 0x000000020a0a7836 */ /* 0x000fc60000000000 */
[----:B------:R-:W-:Y:S01]  /*0900*/  LEA R12, R12, R11, 0x2 ;  /* 0x0000000b0c0c7211 */ /* 0x000fe200078e10ff */
[----:B------:R-:W-:Y:S04]  /*0910*/  LDS R16, [R15] ;  /* 0x000000000f107984 */ /* 0x000fe80000000800 */
[----:B------:R-:W0:Y:S04]  /*0920*/  LDS R14, [R12] ;  /* 0x000000000c0e7984 */ /* 0x000e280000000800 */
[----:B------:R-:W-:Y:S04]  /*0930*/  LDS R17, [R15+0x4] ;  /* 0x000004000f117984 */ /* 0x000fe80000000800 */
[----:B------:R-:W1:Y:S01]  /*0940*/  LDS R18, [R12+0x4] ;  /* 0x000004000c127984 */ /* 0x000e620000000800 */
[----:B0-----:R-:W-:-:S04]  /*0950*/  FFMA R7, R14, R16, R7 ;  /* 0x000000100e077223 */ /* 0x001fc80000000007 */
[----:B-1----:R-:W-:-:S07]  /*0960*/  FFMA R7, R18, R17, R7 ;  /* 0x0000001112077223 */ /* 0x002fce0000000007 */
.L_x_24:
[C---:B------:R-:W-:Y:S02]  /*0970*/  @P3 IADD3 R12, PT, PT, R10.reuse, R3, RZ ;  /* 0x000000030a0c3210 */ /* 0x040fe40007ffe0ff */
[----:B------:R-:W-:Y:S02]  /*0980*/  @P3 LEA R10, R10, R13, 0x2 ;  /* 0x0000000d0a0a3211 */ /* 0x000fe400078e10ff */
[----:B------:R-:W-:-:S04]  /*0990*/  @P3 LEA R12, R12, R11, 0x2 ;  /* 0x0000000b0c0c3211 */ /* 0x000fc800078e10ff */
[----:B------:R-:W-:Y:S04]  /*09a0*/  @P3 LDS R10, [R10] ;  /* 0x000000000a0a3984 */ /* 0x000fe80000000800 */
[----:B------:R-:W0:Y:S02]  /*09b0*/  @P3 LDS R12, [R12] ;  /* 0x000000000c0c3984 */ /* 0x000e240000000800 */
[----:B0-----:R-:W-:-:S07]  /*09c0*/  @P3 FFMA R7, R12, R10, R7 ;  /* 0x0000000a0c073223 */ /* 0x001fce0000000007 */
.L_x_22:
[----:B------:R-:W-:-:S05]  /*09d0*/  VIADD R8, R8, 0x1 ;  /* 0x0000000108087836 */ /* 0x000fca0000000000 */
[----:B------:R-:W-:-:S13]  /*09e0*/  ISETP.NE.AND P3, PT, R8, R9, PT ;  /* 0x000000090800720c */ /* 0x000fda0003f65270 */
[----:B------:R-:W-:Y:S05]  /*09f0*/  @P3 BRA `(.L_x_25) ;  /* 0xfffffff8008c3947 */ /* 0x000fea000383ffff */
.L_x_19:
[----:B------:R-:W-:Y:S05]  /*0a00*/  BSYNC.RECONVERGENT B0 ;  /* 0x0000000000007941 */ /* 0x000fea0003800200 */
.L_x_18:
[----:B------:R-:W1:Y:S01]  /*0a10*/  LDCU UR6, c[0x0][0x3a0] ;  /* 0x00007400ff0677ac */ /* 0x000e620008000800 */
[----:B------:R-:W-:-:S04]  /*0a20*/  UIADD3 UR4, UPT, UPT, UR4, 0x1, URZ ;  /* 0x0000000104047890 */ /* 0x000fc8000fffe0ff */
[----:B-1----:R-:W-:-:S09]  /*0a30*/  UISETP.NE.AND UP0, UPT, UR4, UR6, UPT ;  /* 0x000000060400728c */ /* 0x002fd2000bf05270 */
[----:B------:R-:W-:Y:S05]  /*0a40*/  BRA.U UP0, `(.L_x_26) ;  /* 0xfffffff9000c7547 */ /* 0x000fea000b83ffff */
.L_x_17:
[----:B------:R-:W2:Y:S01]  /*0a50*/  S2R R6, SR_CgaCtaId ;  /* 0x0000000000067919 */ /* 0x000ea20000008800 */
[----:B------:R-:W-:Y:S01]  /*0a60*/  MOV R5, 0x400 ;  /* 0x0000040000057802 */ /* 0x000fe20000000f00 */
[----:B------:R-:W3:Y:S01]  /*0a70*/  LDCU.64 UR6, c[0x0][0x3a8] ;  /* 0x00007500ff0677ac */ /* 0x000ee20008000a00 */
[----:B01----:R-:W-:Y:S02]  /*0a80*/  VIMNMX R8, PT, PT, R3, R4, !PT ;  /* 0x0000000403087248 */ /* 0x003fe40007fe0100 */
[----:B------:R-:W-:Y:S02]  /*0a90*/  IADD3 R5, PT, PT, R5, 0xc40, RZ ;  /* 0x00000c4005057810 */ /* 0x000fe40007ffe0ff */
[----:B------:R-:W-:-:S13]  /*0aa0*/  ISETP.GT.AND P0, PT, R8, UR9, PT ;  /* 0x0000000908007c0c */ /* 0x000fda000bf04270 */
[----:B-----5:R-:W-:Y:S01]  /*0ab0*/  @!P0 FADD R2, R2, R7 ;  /* 0x0000000702028221 */ /* 0x020fe20000000000 */
[----:B---3--:R-:W-:-:S04]  /*0ac0*/  UIADD3 UR7, UPT, UPT, UR6, 0x1, -UR7 ;  /* 0x0000000106077890 */ /* 0x008fc8000fffe807 */
[----:B------:R-:W-:-:S04]  /*0ad0*/  ULEA.HI UR6, UR7, UR7, URZ, 0x1 ;  /* 0x0000000707067291 */ /* 0x000fc8000f8f08ff */
[----:B------:R-:W-:Y:S01]  /*0ae0*/  USHF.R.S32.HI UR6, URZ, 0x1, UR6 ;  /* 0x00000001ff067899 */ /* 0x000fe20008011406 */
[----:B--2---:R-:W-:-:S05]  /*0af0*/  LEA R5, R6, R5, 0x18 ;  /* 0x0000000506057211 */ /* 0x004fca00078ec0ff */
[----:B------:R-:W-:Y:S01]  /*0b00*/  ISETP.GE.AND P1, PT, R8, UR6, PT ;  /* 0x0000000608007c0c */ /* 0x000fe2000bf26270 */
[----:B------:R-:W-:-:S05]  /*0b10*/  IMAD R6, R4, 0x70, R5 ;  /* 0x0000007004067824 */ /* 0x000fca00078e0205 */
[----:B------:R-:W-:-:S05]  /*0b20*/  @!P0 LEA R5, R3, R6, 0x2 ;  /* 0x0000000603058211 */ /* 0x000fca00078e10ff */
[----:B------:R0:W-:Y:S01]  /*0b30*/  @!P0 STS [R5], R2 ;  /* 0x0000000205008388 */ /* 0x0001e20000000800 */
[----:B------:R-:W-:Y:S06]  /*0b40*/  BAR.SYNC.DEFER_BLOCKING 0x0 ;  /* 0x0000000000007b1d */ /* 0x000fec0000010000 */
[----:B------:R-:W-:Y:S05]  /*0b50*/  @P1 EXIT ;  /* 0x000000000000194d */ /* 0x000fea0003800000 */
[----:B0-----:R-:W-:-:S05]  /*0b60*/  IMAD R5, R4, 0xe, R3 ;  /* 0x0000000e04057824 */ /* 0x001fca00078e0203 */
[----:B------:R-:W-:-:S05]  /*0b70*/  LEA R2, R5, R6, 0x3 ;  /* 0x0000000605027211 */ /* 0x000fca00078e18ff */
[----:B------:R-:W0:Y:S04]  /*0b80*/  LDS.64 R6, [R2] ;  /* 0x0000000002067984 */ /* 0x000e280000000a00 */
[----:B------:R-:W1:Y:S01]  /*0b90*/  LDS.64 R8, [R2+0x70] ;  /* 0x0000700002087984 */ /* 0x000e620000000a00 */
[----:B0-----:R-:W-:-:S04]  /*0ba0*/  FMNMX3 R6, R6, RZ, R7, !PT ;  /* 0x000000ff06067276 */ /* 0x001fc80007800007 */
[----:B-1----:R-:W-:-:S04]  /*0bb0*/  FMNMX3 R9, R6, R8, R9, !PT ;  /* 0x0000000806097276 */ /* 0x002fc80007800009 */
[----:B------:R-:W-:-:S13]  /*0bc0*/  FSETP.GT.AND P0, PT, R9, RZ, PT ;  /* 0x000000ff0900720b */ /* 0x000fda0003f04000 */
[----:B------:R-:W0:Y:S01]  /*0bd0*/  @P0 LDC.64 R6, c[0x0][0x388] ;  /* 0x0000e200ff060b82 */ /* 0x000e220000000a00 */
[----:B------:R-:W-:-:S04]  /*0be0*/  @P0 IMAD R8, R0, UR6, R4 ;  /* 0x0000000600080c24 */ /* 0x000fc8000f8e0204 */
[----:B------:R-:W-:-:S04]  /*0bf0*/  @P0 IMAD R5, R8, UR6, R3 ;  /* 0x0000000608050c24 */ /* 0x000fc8000f8e0203 */
[----:B0-----:R-:W-:-:S05]  /*0c00*/  @P0 IMAD.WIDE R6, R5, 0x4, R6 ;  /* 0x0000000405060825 */ /* 0x001fca00078e0206 */
[----:B------:R0:W-:Y:S01]  /*0c10*/  @P0 STG.E desc[UR12][R6.64], R9 ;  /* 0x0000000906000986 */ /* 0x0001e2000c10190c */
[----:B------:R-:W-:Y:S05]  /*0c20*/  @P0 EXIT ;  /* 0x000000000000094d */ /* 0x000fea0003800000 */
[----:B0-----:R-:W0:Y:S01]  /*0c30*/  LDC.64 R6, c[0x0][0x388] ;  /* 0x0000e200ff067b82 */ /* 0x001e220000000a00 */
[----:B------:R-:W-:-:S04]  /*0c40*/  IMAD R0, R0, UR7, R4 ;  /* 0x0000000700007c24 */ /* 0x000fc8000f8e0204 */
[----:B------:R-:W-:-:S04]  /*0c50*/  IMAD R3, R0, UR7, R3 ;  /* 0x0000000700037c24 */ /* 0x000fc8000f8e0203 */
[----:B0-----:R-:W-:-:S05]  /*0c60*/  IMAD.WIDE R2, R3, 0x4, R6 ;  /* 0x0000000403027825 */ /* 0x001fca00078e0206 */
[----:B------:R-:W-:Y:S01]  /*0c70*/  STG.E desc[UR12][R2.64], RZ ;  /* 0x000000ff02007986 */ /* 0x000fe2000c10190c */
[----:B------:R-:W-:Y:S05]  /*0c80*/  EXIT ;  /* 0x000000000000794d */ /* 0x000fea0003800000 */
.L_x_27:
        /* <DEDUP_REMOVED lines=15> */
.L_x_53:


//--------------------- .text._Z7conv2d1PfS_S_PKfS1_iiii --------------------------
	.section	.text._Z7conv2d1PfS_S_PKfS1_iiii,"ax",@progbits
	.align	128
        .global         _Z7conv2d1PfS_S_PKfS1_iiii
        .type           _Z7conv2d1PfS_S_PKfS1_iiii,@function
        .size           _Z7conv2d1PfS_S_PKfS1_iiii,(.L_x_54 - _Z7conv2d1PfS_S_PKfS1_iiii)
        .other          _Z7conv2d1PfS_S_PKfS1_iiii,@"STO_CUDA_ENTRY STV_DEFAULT"
_Z7conv2d1PfS_S_PKfS1_iiii:
.text._Z7conv2d1PfS_S_PKfS1_iiii:
[----:B------:R-:W-:Y:S08]  /*0000*/  LDC R1, c[0x0][0x37c] ;  /* 0x0000df00ff017b82 */ /* 0x000ff00000000800 */
[----:B------:R-:W0:Y:S02]  /*0010*/  LDC R0, c[0x0][0x3a8] ;  /* 0x0000ea00ff007b82 */ /* 0x000e240000000800 */
[----:B0-----:R-:W-:-:S13]  /*0020*/  ISETP.GE.AND P0, PT, R0, 0x1, PT ;  /* 0x000000010000780c */ /* 0x001fda0003f06270 */
[----:B------:R-:W-:Y:S05]  /*0030*/  @!P0 EXIT ;  /* 0x000000000000894d */ /* 0x000fea0003800000 */
[----:B------:R-:W0:Y:S01]  /*0040*/  S2R R0, SR_CTAID.Y ;  /* 0x0000000000007919 */ /* 0x000e220000002600 */
[----:B------:R-:W1:Y:S01]  /*0050*/  LDC.64 R8, c[0x0][0x3a0] ;  /* 0x0000e800ff087b82 */ /* 0x000e620000000a00 */
[----:B------:R-:W2:Y:S01]  /*0060*/  LDCU.64 UR6, c[0x0][0x3b0] ;  /* 0x00007600ff0677ac */ /* 0x000ea20008000a00 */
[----:B------:R-:W0:Y:S01]  /*0070*/  S2R R3, SR_CTAID.X ;  /* 0x0000000000037919 */ /* 0x000e220000002500 */
[----:B------:R-:W0:Y:S01]  /*0080*/  LDCU UR4, c[0x0][0x360] ;  /* 0x00006c00ff0477ac */ /* 0x000e220008000800 */
[----:B------:R-:W3:Y:S01]  /*0090*/  S2R R12, SR_CgaCtaId ;  /* 0x00000000000c7919 */ /* 0x000ee20000008800 */
[----:B------:R-:W4:Y:S01]  /*00a0*/  LDCU.64 UR10, c[0x0][0x358] ;  /* 0x00006b00ff0a77ac */ /* 0x000f220008000a00 */
[----:B------:R-:W3:Y:S01]  /*00b0*/  S2R R5, SR_TID.X ;  /* 0x0000000000057919 */ /* 0x000ee20000002100 */
[----:B------:R-:W3:Y:S01]  /*00c0*/  S2R R6, SR_TID.Y ;  /* 0x0000000000067919 */ /* 0x000ee20000002200 */
[----:B--2---:R-:W-:Y:S01]  /*00d0*/  UIADD3 UR5, UPT, UPT, UR6, -UR7, URZ ;  /* 0x8000000706057290 */ /* 0x004fe2000fffe0ff */
[----:B------:R-:W-:-:S04]  /*00e0*/  MOV R7, 0x400 ;  /* 0x0000040000077802 */ /* 0x000fc80000000f00 */
[----:B------:R-:W-:Y:S01]  /*00f0*/  IADD3 R10, PT, PT, R7, 0xc40, RZ ;  /* 0x00000c40070a7810 */ /* 0x000fe20007ffe0ff */
[----:B0-----:R-:W-:Y:S01]  /*0100*/  IMAD R0, R0, UR4, R3 ;  /* 0x0000000400007c24 */ /* 0x001fe2000f8e0203 */
[----:B------:R-:W-:Y:S01]  /*0110*/  UIADD3 UR4, UPT, UPT, UR5, 0x1, URZ ;  /* 0x0000000105047890 */ /* 0x000fe2000fffe0ff */
[----:B------:R-:W0:Y:S02]  /*0120*/  LDC.64 R2, c[0x0][0x390] ;  /* 0x0000e400ff027b82 */ /* 0x000e240000000a00 */
[----:B-1----:R-:W-:Y:S01]  /*0130*/  IMAD.WIDE R8, R0, 0x4, R8 ;  /* 0x0000000400087825 */ /* 0x002fe200078e0208 */
[----:B------:R-:W-:-:S04]  /*0140*/  ULEA.HI UR4, UR4, UR4, URZ, 0x1 ;  /* 0x0000000404047291 */ /* 0x000fc8000f8f08ff */
[----:B----4-:R1:W5:Y:S01]  /*0150*/  LDG.E.CONSTANT R4, desc[UR10][R8.64] ;  /* 0x0000000a08047981 */ /* 0x010362000c1e9900 */
[----:B------:R-:W-:Y:S01]  /*0160*/  USHF.R.S32.HI UR4, URZ, 0x1, UR4 ;  /* 0x00000001ff047899 */ /* 0x000fe20008011404 */
[----:B---3--:R-:W-:Y:S01]  /*0170*/  VIADD R11, R5, UR7 ;  /* 0x00000007050b7c36 */ /* 0x008fe20008000000 */
[----:B------:R-:W-:Y:S02]  /*0180*/  ULOP3.LUT UR9, UR7, 0x7ffffff8, URZ, 0xc0, !UPT ;  /* 0x7ffffff807097892 */ /* 0x000fe4000f8ec0ff */
[----:B------:R-:W-:Y:S02]  /*0190*/  ULOP3.LUT UR8, UR7, 0x7, URZ, 0xc0, !UPT ;  /* 0x0000000707087892 */ /* 0x000fe4000f8ec0ff */
[----:B------:R-:W-:Y:S02]  /*01a0*/  VIADDMNMX R11, R6, UR7, R11, !PT ;  /* 0x00000007060b7c46 */ /* 0x000fe4000f80010b */
[----:B-1----:R-:W-:Y:S01]  /*01b0*/  LEA R9, R12, R7, 0x18 ;  /* 0x000000070c097211 */ /* 0x002fe200078ec0ff */
[----:B------:R-:W-:Y:S01]  /*01c0*/  IMAD R8, R6, 0x70, RZ ;  /* 0x0000007006087824 */ /* 0x000fe200078e02ff */
[----:B------:R-:W-:-:S02]  /*01d0*/  LEA R7, R12, R10, 0x18 ;  /* 0x0000000a0c077211 */ /* 0x000fc400078ec0ff */
[----:B------:R-:W-:Y:S01]  /*01e0*/  VIMNMX R10, PT, PT, R6, R5, !PT ;  /* 0x00000005060a7248 */ /* 0x000fe20007fe0100 */
[C---:B------:R-:W-:Y:S01]  /*01f0*/  IMAD R14, R5.reuse, 0x4, R8 ;  /* 0x00000004050e7824 */ /* 0x040fe200078e0208 */
[----:B------:R-:W-:Y:S02]  /*0200*/  LEA R12, R5, R8, 0x3 ;  /* 0x00000008050c7211 */ /* 0x000fe400078e18ff */
[C---:B------:R-:W-:Y:S02]  /*0210*/  ISETP.GE.AND P3, PT, R10.reuse, UR7, PT ;  /* 0x000000070a007c0c */ /* 0x040fe4000bf66270 */
[C---:B------:R-:W-:Y:S02]  /*0220*/  ISETP.GE.AND P2, PT, R10.reuse, UR6, PT ;  /* 0x000000060a007c0c */ /* 0x040fe4000bf46270 */
[C---:B------:R-:W-:Y:S01]  /*0230*/  ISETP.GT.AND P1, PT, R10.reuse, UR5, PT ;  /* 0x000000050a007c0c */ /* 0x040fe2000bf24270 */
[----:B------:R-:W-:Y:S01]  /*0240*/  ULOP3.LUT UR5, UR7, 0x3, URZ, 0xc0, !UPT ;  /* 0x0000000307057892 */ /* 0x000fe2000f8ec0ff */
[----:B------:R-:W-:Y:S01]  /*0250*/  ISETP.GE.AND P0, PT, R10, UR4, PT ;  /* 0x000000040a007c0c */ /* 0x000fe2000bf06270 */
[----:B------:R-:W-:Y:S01]  /*0260*/  IMAD R10, R0, UR4, R6 ;  /* 0x00000004000a7c24 */ /* 0x000fe2000f8e0206 */
[----:B------:R-:W-:Y:S01]  /*0270*/  ISETP.GT.AND P4, PT, R11, UR6, PT ;  /* 0x000000060b007c0c */ /* 0x000fe2000bf84270 */
[----:B------:R-:W-:Y:S01]  /*0280*/  UIADD3 UR7, UPT, UPT, -UR9, URZ, URZ ;  /* 0x000000ff09077290 */ /* 0x000fe2000fffe1ff */
[----:B------:R-:W-:Y:S01]  /*0290*/  IADD3 R7, PT, PT, R12, R7, R8 ;  /* 0x000000070c077210 */ /* 0x000fe20007ffe008 */
[----:B------:R-:W-:Y:S01]  /*02a0*/  IMAD R11, R10, UR4, R5 ;  /* 0x000000040a0b7c24 */ /* 0x000fe2000f8e0205 */
[----:B------:R-:W-:Y:S01]  /*02b0*/  IADD3 R8, PT, PT, R8, R9, RZ ;  /* 0x0000000908087210 */ /* 0x000fe20007ffe0ff */
[----:B------:R-:W-:Y:S01]  /*02c0*/  UMOV UR4, URZ ;  /* 0x000000ff00047c82 */ /* 0x000fe20008000000 */
[----:B------:R-:W-:Y:S01]  /*02d0*/  IADD3 R9, PT, PT, R14, 0x10, R9 ;  /* 0x000000100e097810 */ /* 0x000fe20007ffe009 */
[----:B0-----:R-:W-:-:S07]  /*02e0*/  IMAD.WIDE R2, R11, 0x4, R2 ;  /* 0x000000040b027825 */ /* 0x001fce00078e0202 */
.L_x_39:
[----:B0-----:R-:W0:Y:S08]  /*02f0*/  @!P3 LDC R15, c[0x0][0x3a8] ;  /* 0x0000ea00ff0fbb82 */ /* 0x001e300000000800 */
[----:B-1----:R-:W1:Y:S08]  /*0300*/  @!P3 LDC R17, c[0x0][0x3b4] ;  /* 0x0000ed00ff11bb82 */ /* 0x002e700000000800 */
[----:B--2---:R-:W2:Y:S08]  /*0310*/  @!P2 LDC R19, c[0x0][0x3b0] ;  /* 0x0000ec00ff13ab82 */ /* 0x004eb00000000800 */
        /* <DEDUP_REMOVED lines=13> */
[----:B------:R-:W-:Y:S02]  /*03f0*/  @!P3 VIADD R14, R14, 0x1880 ;  /* 0x000018800e0eb836 */ /* 0x000fe40000000000 */
[----:B------:R-:W-:Y:S01]  /*0400*/  @!P2 IMAD R17, R5, 0x4, R8 ;  /* 0x000000040511a824 */ /* 0x000fe200078e0208 */
[----:B------:R-:W-:Y:S02]  /*0410*/  BSSY.RECONVERGENT B0, `(.L_x_28) ;  /* 0x0000073000007945 */ /* 0x000fe40003800200 */
[----:B0-----:R-:W-:-:S05]  /*0420*/  @!P3 LEA R15, R15, R14, 0x18 ;  /* 0x0000000e0f0fb211 */ /* 0x001fca00078ec0ff */
[----:B------:R-:W-:-:S05]  /*0430*/  @!P3 IMAD R14, R6, 0x14, R15 ;  /* 0x00000014060eb824 */ /* 0x000fca00078e020f */
[----:B------:R-:W-:-:S05]  /*0440*/  @!P3 LEA R15, R5, R14, 0x2 ;  /* 0x0000000e050fb211 */ /* 0x000fca00078e10ff */
[----:B--2---:R0:W-:Y:S04]  /*0450*/  @!P3 STS [R15], R12 ;  /* 0x0000000c0f00b388 */ /* 0x0041e80000000800 */
[----:B---3--:R0:W-:Y:S01]  /*0460*/  @!P2 STS [R17], R10 ;  /* 0x0000000a1100a388 */ /* 0x0081e20000000800 */
[----:B------:R-:W-:Y:S06]  /*0470*/  BAR.SYNC.DEFER_BLOCKING 0x0 ;  /* 0x0000000000007b1d */ /* 0x000fec0000010000 */
[----:B------:R-:W-:Y:S05]  /*0480*/  @P4 BRA `(.L_x_29) ;  /* 0x0000000400ac4947 */ /* 0x000fea0003800000 */
[----:B------:R-:W1:Y:S01]  /*0490*/  LDCU UR6, c[0x0][0x3b4] ;  /* 0x00007680ff0677ac */ /* 0x000e620008000800 */
[----:B------:R-:W-:Y:S01]  /*04a0*/  HFMA2 R23, -RZ, RZ, 0, 0 ;  /* 0x00000000ff177431 */ /* 0x000fe200000001ff */
[----:B-1----:R-:W-:-:S09]  /*04b0*/  UISETP.GE.AND UP0, UPT, UR6, 0x1, UPT ;  /* 0x000000010600788c */ /* 0x002fd2000bf06270 */
[----:B------:R-:W-:Y:S05]  /*04c0*/  BRA.U !UP0, `(.L_x_30) ;  /* 0x00000005087c7547 */ /* 0x000fea000b800000 */
[----:B------:R-:W-:Y:S01]  /*04d0*/  IMAD.MOV.U32 R23, RZ, RZ, RZ ;  /* 0x000000ffff177224 */ /* 0x000fe200078e00ff */
[----:B0-----:R-:W-:-:S07]  /*04e0*/  MOV R10, RZ ;  /* 0x000000ff000a7202 */ /* 0x001fce0000000f00 */
.L_x_36:
[----:B------:R-:W0:Y:S01]  /*04f0*/  LDC R11, c[0x0][0x3b4] ;  /* 0x0000ed00ff0b7b82 */ /* 0x000e220000000800 */
[----:B------:R-:W-:Y:S01]  /*0500*/  IMAD.MOV.U32 R14, RZ, RZ, RZ ;  /* 0x000000ffff0e7224 */ /* 0x000fe200078e00ff */
        /* <DEDUP_REMOVED lines=8> */
[----:B------:R-:W-:-:S05]  /*0590*/  IMAD R13, R10, 0x14, R13 ;  /* 0x000000140a0d7824 */ /* 0x000fca00078e020d */
[----:B------:R-:W-:-:S07]  /*05a0*/  IADD3 R13, PT, PT, R13, 0x10, RZ ;  /* 0x000000100d0d7810 */ /* 0x000fce0007ffe0ff */
.L_x_32:
        /* <DEDUP_REMOVED lines=12> */
[----:B------:R-:W-:Y:S01]  /*0670*/  LDS R25, [R13+0x8] ;  /* 0x000008000d197984 */ /* 0x000fe20000000800 */
[----:B0-----:R-:W-:-:S03]  /*0680*/  FFMA R23, R20, R21, R23 ;  /* 0x0000001514177223 */ /* 0x001fc60000000017 */
[----:B------:R-:W-:Y:S04]  /*0690*/  LDS R20, [R12+0x4] ;  /* 0x000004000c147984 */ /* 0x000fe80000000800 */
[----:B------:R-:W0:Y:S01]  /*06a0*/  LDS R21, [R13+0x4] ;  /* 0x000004000d157984 */ /* 0x000e220000000800 */
[----:B-1----:R-:W-:-:S03]  /*06b0*/  FFMA R27, R22, R24, R23 ;  /* 0x00000018161b7223 */ /* 0x002fc60000000017 */
[----:B------:R-:W1:Y:S04]  /*06c0*/  LDS R24, [R12+0x8] ;  /* 0x000008000c187984 */ /* 0x000e680000000800 */
[----:B------:R3:W-:Y:S01]  /*06d0*/  LDS R22, [R12+0xc] ;  /* 0x00000c000c167984 */ /* 0x0007e20000000800 */
[----:B--2---:R-:W-:-:S03]  /*06e0*/  FFMA R15, R14, R15, R27 ;  /* 0x0000000f0e0f7223 */ /* 0x004fc6000000001b */
[----:B------:R2:W1:Y:S01]  /*06f0*/  LDS R23, [R13+0xc] ;  /* 0x00000c000d177984 */ /* 0x0004620000000800 */
[----:B---3--:R-:W-:Y:S02]  /*0700*/  VIADD R12, R12, 0x20 ;  /* 0x000000200c0c7836 */ /* 0x008fe40000000000 */
[----:B------:R-:W-:Y:S01]  /*0710*/  FFMA R15, R16, R17, R15 ;  /* 0x00000011100f7223 */ /* 0x000fe2000000000f */
[----:B--2---:R-:W-:-:S03]  /*0720*/  IADD3 R13, PT, PT, R13, 0x20, RZ ;  /* 0x000000200d0d7810 */ /* 0x004fc60007ffe0ff */
[----:B----4-:R-:W-:-:S04]  /*0730*/  FFMA R15, R18, R19, R15 ;  /* 0x00000013120f7223 */ /* 0x010fc8000000000f */
[----:B0-----:R-:W-:-:S04]  /*0740*/  FFMA R15, R20, R21, R15 ;  /* 0x00000015140f7223 */ /* 0x001fc8000000000f */
[----:B-1----:R-:W-:-:S04]  /*0750*/  FFMA R15, R24, R25, R15 ;  /* 0x00000019180f7223 */ /* 0x002fc8000000000f */
[----:B------:R-:W-:Y:S01]  /*0760*/  FFMA R23, R22, R23, R15 ;  /* 0x0000001716177223 */ /* 0x000fe2000000000f */
[----:B------:R-:W-:Y:S06]  /*0770*/  BRA.U UP0, `(.L_x_32) ;  /* 0xfffffffd008c7547 */ /* 0x000fec000b83ffff */
[----:B------:R-:W-:-:S07]  /*0780*/  MOV R14, UR9 ;  /* 0x00000009000e7c02 */ /* 0x000fce0008000f00 */
.L_x_31:
[----:B------:R-:W-:-:S09]  /*0790*/  UISETP.NE.AND UP0, UPT, UR8, URZ, UPT ;  /* 0x000000ff0800728c */ /* 0x000fd2000bf05270 */
[----:B------:R-:W-:Y:S05]  /*07a0*/  BRA.U !UP0, `(.L_x_33) ;  /* 0x0000000108b87547 */ /* 0x000fea000b800000 */
[----:B------:R-:W0:Y:S01]  /*07b0*/  S2R R13, SR_CgaCtaId ;  /* 0x00000000000d7919 */ /* 0x000e220000008800 */
[----:B------:R-:W-:Y:S01]  /*07c0*/  MOV R12, 0x400 ;  /* 0x00000400000c7802 */ /* 0x000fe20000000f00 */
[----:B------:R-:W-:Y:S02]  /*07d0*/  UIADD3 UR6, UPT, UPT, UR8, -0x1, URZ ;  /* 0xffffffff08067890 */ /* 0x000fe4000fffe0ff */
[----:B------:R-:W-:Y:S02]  /*07e0*/  UISETP.NE.AND UP1, UPT, UR5, URZ, UPT ;  /* 0x000000ff0500728c */ /* 0x000fe4000bf25270 */
[----:B------:R-:W-:Y:S01]  /*07f0*/  UISETP.GE.U32.AND UP0, UPT, UR6, 0x3, UPT ;  /* 0x000000030600788c */ /* 0x000fe2000bf06070 */
[----:B------:R-:W-:-:S05]  /*0800*/  VIADD R12, R12, 0x1880 ;  /* 0x000018800c0c7836 */ /* 0x000fca0000000000 */
[----:B0-----:R-:W-:Y:S01]  /*0810*/  LEA R13, R13, R12, 0x18 ;  /* 0x0000000c0d0d7211 */ /* 0x001fe200078ec0ff */
[----:B------:R-:W-:-:S04]  /*0820*/  IMAD R12, R10, 0x70, R8 ;  /* 0x000000700a0c7824 */ /* 0x000fc800078e0208 */
[----:B------:R-:W-:Y:S01]  /*0830*/  IMAD R13, R10, 0x14, R13 ;  /* 0x000000140a0d7824 */ /* 0x000fe200078e020d */
[----:B------:R-:W-:Y:S06]  /*0840*/  BRA.U !UP0, `(.L_x_34) ;  /* 0x0000000108407547 */ /* 0x000fec000b800000 */
[C---:B------:R-:W-:Y:S02]  /*0850*/  IADD3 R15, PT, PT, R14.reuse, R5, RZ ;  /* 0x000000050e0f7210 */ /* 0x040fe40007ffe0ff */
[C---:B------:R-:W-:Y:S02]  /*0860*/  LEA R17, R14.reuse, R13, 0x2 ;  /* 0x0000000d0e117211 */ /* 0x040fe400078e10ff */
[----:B------:R-:W-:Y:S01]  /*0870*/  IADD3 R14, PT, PT, R14, 0x4, RZ ;  /* 0x000000040e0e7810 */ /* 0x000fe20007ffe0ff */
[----:B------:R-:W-:Y:S02]  /*0880*/  IMAD R15, R15, 0x4, R12 ;  /* 0x000000040f0f7824 */ /* 0x000fe400078e020c */
        /* <DEDUP_REMOVED lines=12> */
.L_x_34:
[----:B------:R-:W-:Y:S05]  /*0950*/  BRA.U !UP1, `(.L_x_33) ;  /* 0x00000001094c7547 */ /* 0x000fea000b800000 */
[----:B------:R-:W-:Y:S01]  /*0960*/  UISETP.NE.AND UP0, UPT, UR5, 0x1, UPT ;  /* 0x000000010500788c */ /* 0x000fe2000bf05270 */
[----:B------:R-:W-:-:S08]  /*0970*/  LOP3.LUT P5, RZ, R11, 0x1, RZ, 0xc0, !PT ;  /* 0x000000010bff7812 */ /* 0x000fd000078ac0ff */
[----:B------:R-:W-:Y:S05]  /*0980*/  BRA.U !UP0, `(.L_x_35) ;  /* 0x0000000108287547 */ /* 0x000fea000b800000 */
[C---:B------:R-:W-:Y:S01]  /*0990*/  IADD3 R15, PT, PT, R14.reuse, R5, RZ ;  /* 0x000000050e0f7210 */ /* 0x040fe20007ffe0ff */
[C---:B------:R-:W-:Y:S01]  /*09a0*/  IMAD R17, R14.reuse, 0x4, R13 ;  /* 0x000000040e117824 */ /* 0x040fe200078e020d */
[----:B------:R-:W-:Y:S02]  /*09b0*/  IADD3 R14, PT, PT, R14, 0x2, RZ ;  /* 0x000000020e0e7810 */ /* 0x000fe40007ffe0ff */
[----:B------:R-:W-:Y:S02]  /*09c0*/  LEA R15, R15, R12, 0x2 ;  /* 0x0000000c0f0f7211 */ /* 0x000fe400078e10ff */
[----:B------:R-:W-:Y:S04]  /*09d0*/  LDS R18, [R17] ;  /* 0x0000000011127984 */ /* 0x000fe80000000800 */
[----:B------:R-:W0:Y:S04]  /*09e0*/  LDS R16, [R15] ;  /* 0x000000000f107984 */ /* 0x000e280000000800 */
[----:B------:R-:W-:Y:S04]  /*09f0*/  LDS R20, [R17+0x4] ;  /* 0x0000040011147984 */ /* 0x000fe80000000800 */
[----:B------:R-:W1:Y:S01]  /*0a00*/  LDS R19, [R15+0x4] ;  /* 0x000004000f137984 */ /* 0x000e620000000800 */
[----:B0-----:R-:W-:-:S04]  /*0a10*/  FFMA R16, R16, R18, R23 ;  /* 0x0000001210107223 */ /* 0x001fc80000000017 */
[----:B-1----:R-:W-:-:S07]  /*0a20*/  FFMA R23, R19, R20, R16 ;  /* 0x0000001413177223 */ /* 0x002fce0000000010 */
.L_x_35:
[----:B------:R-:W-:Y:S01]  /*0a30*/  @P5 IMAD.IADD R15, R5, 0x1, R14 ;  /* 0x00000001050f5824 */ /* 0x000fe200078e020e */
[----:B------:R-:W-:-:S04]  /*0a40*/  @P5 LEA R13, R14, R13, 0x2 ;  /* 0x0000000d0e0d5211 */ /* 0x000fc800078e10ff */
[----:B------:R-:W-:Y:S02]  /*0a50*/  @P5 LEA R15, R15, R12, 0x2 ;  /* 0x0000000c0f0f5211 */ /* 0x000fe400078e10ff */
[----:B------:R-:W-:Y:S04]  /*0a60*/  @P5 LDS R13, [R13] ;  /* 0x000000000d0d5984 */ /* 0x000fe80000000800 */
[----:B------:R-:W0:Y:S02]  /*0a70*/  @P5 LDS R12, [R15] ;  /* 0x000000000f0c5984 */ /* 0x000e240000000800 */
[----:B0-----:R-:W-:-:S07]  /*0a80*/  @P5 FFMA R23, R12, R13, R23 ;  /* 0x0000000d0c175223 */ /* 0x001fce0000000017 */
.L_x_33:
[----:B------:R-:W-:-:S05]  /*0a90*/  VIADD R10, R10, 0x1 ;  /* 0x000000010a0a7836 */ /* 0x000fca0000000000 */
[----:B------:R-:W-:-:S13]  /*0aa0*/  ISETP.NE.AND P5, PT, R10, R11, PT ;  /* 0x0000000b0a00720c */ /* 0x000fda0003fa5270 */
[----:B------:R-:W-:Y:S05]  /*0ab0*/  @P5 BRA `(.L_x_36) ;  /* 0xfffffff8008c5947 */ /* 0x000fea000383ffff */
.L_x_30:
[----:B------:R-:W1:Y:S01]  /*0ac0*/  @!P1 S2R R11, SR_CgaCtaId ;  /* 0x00000000000b9919 */ /* 0x000e620000008800 */
[----:B0-----:R-:W-:Y:S01]  /*0ad0*/  @!P1 MOV R10, 0x400 ;  /* 0x00000400000a9802 */ /* 0x001fe20000000f00 */
[----:B-----5:R-:W-:-:S03]  /*0ae0*/  @!P1 FADD R23, R4, R23 ;  /* 0x0000001704179221 */ /* 0x020fc60000000000 */
[----:B------:R-:W-:-:S04]  /*0af0*/  @!P1 IADD3 R10, PT, PT, R10, 0xc40, RZ ;  /* 0x00000c400a0a9810 */ /* 0x000fc80007ffe0ff */
[----:B-1----:R-:W-:-:S05]  /*0b00*/  @!P1 LEA R11, R11, R10, 0x18 ;  /* 0x0000000a0b0b9211 */ /* 0x002fca00078ec0ff */
[----:B------:R-:W-:-:S05]  /*0b10*/  @!P1 IMAD R10, R6, 0x70, R11 ;  /* 0x00000070060a9824 */ /* 0x000fca00078e020b */
[----:B------:R-:W-:-:S05]  /*0b20*/  @!P1 LEA R10, R5, R10, 0x2 ;  /* 0x0000000a050a9211 */ /* 0x000fca00078e10ff */
[----:B------:R1:W-:Y:S02]  /*0b30*/  @!P1 STS [R10], R23 ;  /* 0x000000170a009388 */ /* 0x0003e40000000800 */
.L_x_29:
[----:B------:R-:W-:Y:S05]  /*0b40*/  BSYNC.RECONVERGENT B0 ;  /* 0x0000000000007941 */ /* 0x000fea0003800200 */
.L_x_28:
[----:B------:R-:W-:Y:S06]  /*0b50*/  BAR.SYNC.DEFER_BLOCKING 0x0 ;  /* 0x0000000000007b1d */ /* 0x000fec0000010000 */
[----:B------:R-:W-:Y:S04]  /*0b60*/  BSSY.RECONVERGENT B0, `(.L_x_37) ;  /* 0x0000008000007945 */ /* 0x000fe80003800200 */
[----:B------:R-:W-:Y:S05]  /*0b70*/  @P0 BRA `(.L_x_38) ;  /* 0x0000000000180947 */ /* 0x000fea0003800000 */
[----:B01----:R-:W0:Y:S04]  /*0b80*/  LDS.64 R10, [R7] ;  /* 0x00000000070a7984 */ /* 0x003e280000000a00 */
[----:B------:R-:W1:Y:S01]  /*0b90*/  LDS.64 R12, [R7+0x70] ;  /* 0x00007000070c7984 */ /* 0x000e620000000a00 */
[----:B0-----:R-:W-:-:S04]  /*0ba0*/  FMNMX3 R10, R10, RZ, R11, !PT ;  /* 0x000000ff0a0a7276 */ /* 0x001fc8000780000b */
[----:B-1----:R-:W-:-:S04]  /*0bb0*/  FMNMX3 R13, R10, R12, R13, !PT ;  /* 0x0000000c0a0d7276 */ /* 0x002fc8000780000d */
[----:B------:R-:W-:-:S13]  /*0bc0*/  FSETP.GT.AND P5, PT, R13, RZ, PT ;  /* 0x000000ff0d00720b */ /* 0x000fda0003fa4000 */
[----:B------:R2:W-:Y:S02]  /*0bd0*/  @P5 STG.E desc[UR10][R2.64], R13 ;  /* 0x0000000d02005986 */ /* 0x0005e4000c10190a */
.L_x_38:
[----:B------:R-:W-:Y:S05]  /*0be0*/  BSYNC.RECONVERGENT B0 ;  /* 0x0000000000007941 */ /* 0x000fea0003800200 */
.L_x_37:
[----:B------:R-:W3:Y:S01]  /*0bf0*/  LDCU UR6, c[0x0][0x3a8] ;  /* 0x00007500ff0677ac */ /* 0x000ee20008000800 */
[----:B------:R-:W-:-:S04]  /*0c00*/  UIADD3 UR4, UPT, UPT, UR4, 0x1, URZ ;  /* 0x0000000104047890 */ /* 0x000fc8000fffe0ff */
[----:B---3--:R-:W-:-:S09]  /*0c10*/  UISETP.NE.AND UP0, UPT, UR4, UR6, UPT ;  /* 0x000000060400728c */ /* 0x008fd2000bf05270 */
[----:B------:R-:W-:Y:S05]  /*0c20*/  BRA.U UP0, `(.L_x_39) ;  /* 0xfffffff500b07547 */ /* 0x000fea000b83ffff */
[----:B------:R-:W-:Y:S05]  /*0c30*/  EXIT ;  /* 0x000000000000794d */ /* 0x000fea0003800000 */
.L_x_40:
        /* <DEDUP_REMOVED lines=12> */
.L_x_54:


//--------------------- .text._Z11conv2d1_oldPfS_PKfS1_iiii --------------------------
	.section	.text._Z11conv2d1_oldPfS_PKfS1_iiii,"ax",@progbits
	.align	128
        .global         _Z11conv2d1_oldPfS_PKfS1_iiii
        .type           _Z11conv2d1_oldPfS_PKfS1_iiii,@function
        .size           _Z11conv2d1_oldPfS_PKfS1_iiii,(.L_x_55 - _Z11conv2d1_oldPfS_PKfS1_iiii)
        .other          _Z11conv2d1_oldPfS_PKfS1_iiii,@"STO_CUDA_ENTRY STV_DEFAULT"
_Z11conv2d1_oldPfS_PKfS1_iiii:
.text._Z11conv2d1_oldPfS_PKfS1_iiii:
[----:B------:R-:W-:Y:S08]  /*0000*/  LDC R1, c[0x0][0x37c] ;  /* 0x0000df00ff017b82 */ /* 0x000ff00000000800 */
[----:B------:R-:W0:Y:S02]  /*0010*/  LDC R0, c[0x0][0x3a0] ;  /* 0x0000e800ff007b82 */ /* 0x000e240000000800 */
[----:B0-----:R-:W-:-:S13]  /*0020*/  ISETP.GE.AND P0, PT, R0, 0x1, PT ;  /* 0x000000010000780c */ /* 0x001fda0003f06270 */
[----:B------:R-:W-:Y:S05]  /*0030*/  @!P0 EXIT ;  /* 0x000000000000894d */ /* 0x000fea0003800000 */
[----:B------:R-:W0:Y:S01]  /*0040*/  S2R R7, SR_CTAID.Y ;  /* 0x0000000000077919 */ /* 0x000e220000002600 */
[----:B------:R-:W1:Y:S01]  /*0050*/  LDC.64 R10, c[0x0][0x3a8] ;  /* 0x0000ea00ff0a7b82 */ /* 0x000e620000000a00 */
[----:B------:R-:W0:Y:S01]  /*0060*/  LDCU UR4, c[0x0][0x360] ;  /* 0x00006c00ff0477ac */ /* 0x000e220008000800 */
[----:B------:R-:W-:Y:S01]  /*0070*/  MOV R6, 0x400 ;  /* 0x0000040000067802 */ /* 0x000fe20000000f00 */
[----:B------:R-:W0:Y:S01]  /*0080*/  S2R R2, SR_CTAID.X ;  /* 0x0000000000027919 */ /* 0x000e220000002500 */
[----:B------:R-:W2:Y:S01]  /*0090*/  LDCU.64 UR6, c[0x0][0x358] ;  /* 0x00006b00ff0677ac */ /* 0x000ea20008000a00 */
[----:B------:R-:W3:Y:S03]  /*00a0*/  S2R R9, SR_TID.Y ;  /* 0x0000000000097919 */ /* 0x000ee60000002200 */
[----:B------:R-:W4:Y:S01]  /*00b0*/  LDC.64 R4, c[0x0][0x398] ;  /* 0x0000e600ff047b82 */ /* 0x000f220000000a00 */
[----:B------:R-:W5:Y:S01]  /*00c0*/  S2R R17, SR_CgaCtaId ;  /* 0x0000000000117919 */ /* 0x000f620000008800 */
[----:B------:R-:W2:Y:S01]  /*00d0*/  S2R R8, SR_TID.X ;  /* 0x0000000000087919 */ /* 0x000ea20000002100 */
[----:B-1----:R-:W-:-:S02]  /*00e0*/  IADD3 R0, PT, PT, R10, -R11, RZ ;  /* 0x8000000b0a007210 */ /* 0x002fc40007ffe0ff */
[----:B------:R-:W-:Y:S01]  /*00f0*/  LOP3.LUT R20, R11, 0x7, RZ, 0xc0, !PT ;  /* 0x000000070b147812 */ /* 0x000fe200078ec0ff */
[----:B0-----:R-:W-:Y:S01]  /*0100*/  IMAD R7, R7, UR4, R2 ;  /* 0x0000000407077c24 */ /* 0x001fe2000f8e0202 */
[----:B------:R-:W-:Y:S01]  /*0110*/  UMOV UR4, URZ ;  /* 0x000000ff00047c82 */ /* 0x000fe20008000000 */
[----:B------:R-:W0:Y:S02]  /*0120*/  LDC.64 R2, c[0x0][0x388] ;  /* 0x0000e200ff027b82 */ /* 0x000e240000000a00 */
[----:B------:R-:W-:Y:S02]  /*0130*/  IMAD R12, R7, R0, R7 ;  /* 0x00000000070c7224 */ /* 0x000fe400078e0207 */
[----:B---3--:R-:W-:Y:S02]  /*0140*/  IMAD R13, R9, 0x70, RZ ;  /* 0x00000070090d7824 */ /* 0x008fe400078e02ff */
[----:B------:R-:W-:Y:S01]  /*0150*/  IMAD.IADD R15, R12, 0x1, R9 ;  /* 0x000000010c0f7824 */ /* 0x000fe200078e0209 */
[----:B-----5:R-:W-:Y:S01]  /*0160*/  LEA R12, R17, R6, 0x18 ;  /* 0x00000006110c7211 */ /* 0x020fe200078ec0ff */
[----:B----4-:R-:W-:Y:S01]  /*0170*/  IMAD.WIDE R4, R7, 0x4, R4 ;  /* 0x0000000407047825 */ /* 0x010fe200078e0204 */
[----:B--2---:R-:W-:-:S03]  /*0180*/  LEA R17, R8, R13, 0x2 ;  /* 0x0000000d08117211 */ /* 0x004fc600078e10ff */
[----:B------:R-:W-:Y:S01]  /*0190*/  IMAD.IADD R14, R8, 0x1, R11 ;  /* 0x00000001080e7824 */ /* 0x000fe200078e020b */
[----:B------:R-:W-:Y:S01]  /*01a0*/  IADD3 R6, PT, PT, R13, R12, RZ ;  /* 0x0000000c0d067210 */ /* 0x000fe20007ffe0ff */
[----:B------:R-:W-:Y:S01]  /*01b0*/  IMAD R15, R0, R15, R15 ;  /* 0x0000000f000f7224 */ /* 0x000fe200078e020f */
[----:B------:R-:W-:Y:S02]  /*01c0*/  IADD3 R0, PT, PT, R17, 0x10, R12 ;  /* 0x0000001011007810 */ /* 0x000fe40007ffe00c */
[----:B------:R-:W-:Y:S01]  /*01d0*/  VIMNMX R12, PT, PT, R9, R8, !PT ;  /* 0x00000008090c7248 */ /* 0x000fe20007fe0100 */
[----:B------:R-:W-:Y:S01]  /*01e0*/  IMAD.IADD R15, R15, 0x1, R8 ;  /* 0x000000010f0f7824 */ /* 0x000fe200078e0208 */
[----:B------:R-:W-:Y:S02]  /*01f0*/  VIADDMNMX R13, R9, R11, R14, !PT ;  /* 0x0000000b090d7246 */ /* 0x000fe4000780010e */
[-C--:B------:R-:W-:Y:S02]  /*0200*/  ISETP.GE.AND P1, PT, R12, R10.reuse, PT ;  /* 0x0000000a0c00720c */ /* 0x080fe40003f26270 */
[----:B------:R-:W-:Y:S01]  /*0210*/  ISETP.GT.AND P2, PT, R13, R10, PT ;  /* 0x0000000a0d00720c */ /* 0x000fe20003f44270 */
[----:B0-----:R-:W-:Y:S01]  /*0220*/  IMAD.WIDE R2, R15, 0x4, R2 ;  /* 0x000000040f027825 */ /* 0x001fe200078e0202 */
[----:B------:R-:W-:-:S02]  /*0230*/  LOP3.LUT R10, R11, 0x7ffffff8, RZ, 0xc0, !PT ;  /* 0x7ffffff80b0a7812 */ /* 0x000fc400078ec0ff */
[----:B------:R-:W-:Y:S02]  /*0240*/  ISETP.GE.AND P0, PT, R12, R11, PT ;  /* 0x0000000b0c00720c */ /* 0x000fe40003f06270 */
[----:B------:R-:W-:Y:S02]  /*0250*/  LOP3.LUT R11, R11, 0x3, RZ, 0xc0, !PT ;  /* 0x000000030b0b7812 */ /* 0x000fe400078ec0ff */
[----:B------:R-:W-:-:S09]  /*0260*/  IADD3 R12, PT, PT, -R10, RZ, RZ ;  /* 0x000000ff0a0c7210 */ /* 0x000fd20007ffe1ff */
.L_x_50:
[----:B0-----:R-:W0:Y:S08]  /*0270*/  @!P0 LDC R18, c[0x0][0x3a0] ;  /* 0x0000e800ff128b82 */ /* 0x001e300000000800 */
[----:B-1----:R-:W1:Y:S08]  /*0280*/  @!P0 LDC R21, c[0x0][0x3ac] ;  /* 0x0000eb00ff158b82 */ /* 0x002e700000000800 */
        /* <DEDUP_REMOVED lines=29> */
[----:B------:R-:W-:-:S07]  /*0460*/  MOV R15, RZ ;  /* 0x000000ff000f7202 */ /* 0x000fce0000000f00 */
.L_x_49:
[----:B0-----:R-:W0:Y:S01]  /*0470*/  LDC R13, c[0x0][0x3ac] ;  /* 0x0000eb00ff0d7b82 */ /* 0x001e220000000800 */
[----:B------:R-:W-:Y:S02]  /*0480*/  MOV R17, RZ ;  /* 0x000000ff00117202 */ /* 0x000fe40000000f00 */
[----:B0-----:R-:W-:-:S13]  /*0490*/  ISETP.GE.U32.AND P3, PT, R13, 0x8, PT ;  /* 0x000000080d00780c */ /* 0x001fda0003f66070 */
[----:B------:R-:W-:Y:S05]  /*04a0*/  @!P3 BRA `(.L_x_44) ;  /* 0x000000000098b947 */ /* 0x000fea0003800000 */
[----:B------:R-:W0:Y:S01]  /*04b0*/  S2R R17, SR_CgaCtaId ;  /* 0x0000000000117919 */ /* 0x000e220000008800 */
[----:B------:R-:W-:Y:S02]  /*04c0*/  MOV R14, 0x400 ;  /* 0x00000400000e7802 */ /* 0x000fe40000000f00 */
[----:B------:R-:W-:-:S03]  /*04d0*/  MOV R16, R12 ;  /* 0x0000000c00107202 */ /* 0x000fc60000000f00 */
[----:B------:R-:W-:-:S05]  /*04e0*/  VIADD R14, R14, 0xc40 ;  /* 0x00000c400e0e7836 */ /* 0x000fca0000000000 */
[----:B0-----:R-:W-:-:S05]  /*04f0*/  LEA R14, R17, R14, 0x18 ;  /* 0x0000000e110e7211 */ /* 0x001fca00078ec0ff */
[C---:B------:R-:W-:Y:S02]  /*0500*/  IMAD R17, R15.reuse, 0x14, R14 ;  /* 0x000000140f117824 */ /* 0x040fe400078e020e */
[----:B------:R-:W-:-:S03]  /*0510*/  IMAD R14, R15, 0x70, R0 ;  /* 0x000000700f0e7824 */ /* 0x000fc600078e0200 */
[----:B------:R-:W-:-:S07]  /*0520*/  IADD3 R17, PT, PT, R17, 0x10, RZ ;  /* 0x0000001011117810 */ /* 0x000fce0007ffe0ff */
.L_x_45:
[----:B------:R-:W-:Y:S01]  /*0530*/  LDS R21, [R14+-0x10] ;  /* 0xfffff0000e157984 */ /* 0x000fe20000000800 */
[----:B------:R-:W-:-:S03]  /*0540*/  VIADD R16, R16, 0x8 ;  /* 0x0000000810107836 */ /* 0x000fc60000000000 */
[----:B------:R-:W0:Y:S02]  /*0550*/  LDS R23, [R17+-0x10] ;  /* 0xfffff00011177984 */ /* 0x000e240000000800 */
[----:B------:R-:W-:Y:S02]  /*0560*/  ISETP.NE.AND P3, PT, R16, RZ, PT ;  /* 0x000000ff1000720c */ /* 0x000fe40003f65270 */
[----:B------:R-:W-:Y:S04]  /*0570*/  LDS R24, [R14+-0xc] ;  /* 0xfffff4000e187984 */ /* 0x000fe80000000800 */
[----:B------:R-:W1:Y:S04]  /*0580*/  LDS R25, [R17+-0xc] ;  /* 0xfffff40011197984 */ /* 0x000e680000000800 */
[----:B------:R-:W-:Y:S04]  /*0590*/  LDS R19, [R14+-0x8] ;  /* 0xfffff8000e137984 */ /* 0x000fe80000000800 */
[----:B------:R-:W2:Y:S01]  /*05a0*/  LDS R22, [R17+-0x8] ;  /* 0xfffff80011167984 */ /* 0x000ea20000000800 */
[----:B0-----:R-:W-:-:S03]  /*05b0*/  FFMA R23, R21, R23, R18 ;  /* 0x0000001715177223 */ /* 0x001fc60000000012 */
[----:B------:R-:W-:Y:S04]  /*05c0*/  LDS R21, [R14+-0x4] ;  /* 0xfffffc000e157984 */ /* 0x000fe80000000800 */
[----:B------:R-:W0:Y:S01]  /*05d0*/  LDS R18, [R17+-0x4] ;  /* 0xfffffc0011127984 */ /* 0x000e220000000800 */
[----:B-1----:R-:W-:-:S03]  /*05e0*/  FFMA R26, R24, R25, R23 ;  /* 0x00000019181a7223 */ /* 0x002fc60000000017 */
[----:B------:R-:W-:Y:S04]  /*05f0*/  LDS R23, [R14] ;  /* 0x000000000e177984 */ /* 0x000fe80000000800 */
[----:B------:R-:W1:Y:S01]  /*0600*/  LDS R24, [R17] ;  /* 0x0000000011187984 */ /* 0x000e620000000800 */
[----:B--2---:R-:W-:-:S03]  /*0610*/  FFMA R26, R19, R22, R26 ;  /* 0x00000016131a7223 */ /* 0x004fc6000000001a */
[----:B------:R-:W-:Y:S04]  /*0620*/  LDS R19, [R14+0x4] ;  /* 0x000004000e137984 */ /* 0x000fe80000000800 */
[----:B------:R-:W2:Y:S04]  /*0630*/  LDS R22, [R17+0x4] ;  /* 0x0000040011167984 */ /* 0x000ea80000000800 */
[----:B------:R-:W-:Y:S01]  /*0640*/  LDS R25, [R17+0x8] ;  /* 0x0000080011197984 */ /* 0x000fe20000000800 */
[----:B0-----:R-:W-:-:S03]  /*0650*/  FFMA R18, R21, R18, R26 ;  /* 0x0000001215127223 */ /* 0x001fc6000000001a */
[----:B------:R-:W0:Y:S01]  /*0660*/  LDS R21, [R14+0x8] ;  /* 0x000008000e157984 */ /* 0x000e220000000800 */
[----:B-1----:R-:W-:-:S03]  /*0670*/  FFMA R18, R23, R24, R18 ;  /* 0x0000001817127223 */ /* 0x002fc60000000012 */
[----:B------:R1:W-:Y:S04]  /*0680*/  LDS R23, [R14+0xc] ;  /* 0x00000c000e177984 */ /* 0x0003e80000000800 */
[----:B------:R3:W4:Y:S01]  /*0690*/  LDS R24, [R17+0xc] ;  /* 0x00000c0011187984 */ /* 0x0007220000000800 */
[----:B--2---:R-:W-:Y:S01]  /*06a0*/  FFMA R18, R19, R22, R18 ;  /* 0x0000001613127223 */ /* 0x004fe20000000012 */
[----:B-1----:R-:W-:Y:S02]  /*06b0*/  IADD3 R14, PT, PT, R14, 0x20, RZ ;  /* 0x000000200e0e7810 */ /* 0x002fe40007ffe0ff */
[----:B---3--:R-:W-:Y:S01]  /*06c0*/  IADD3 R17, PT, PT, R17, 0x20, RZ ;  /* 0x0000002011117810 */ /* 0x008fe20007ffe0ff */
[----:B0-----:R-:W-:-:S04]  /*06d0*/  FFMA R18, R21, R25, R18 ;  /* 0x0000001915127223 */ /* 0x001fc80000000012 */
[----:B----4-:R-:W-:Y:S01]  /*06e0*/  FFMA R18, R23, R24, R18 ;  /* 0x0000001817127223 */ /* 0x010fe20000000012 */
[----:B------:R-:W-:Y:S06]  /*06f0*/  @P3 BRA `(.L_x_45) ;  /* 0xfffffffc008c3947 */ /* 0x000fec000383ffff */
[----:B------:R-:W-:-:S07]  /*0700*/  IMAD.MOV.U32 R17, RZ, RZ, R10 ;  /* 0x000000ffff117224 */ /* 0x000fce00078e000a */
.L_x_44:
[----:B------:R-:W-:-:S13]  /*0710*/  ISETP.NE.AND P3, PT, R20, RZ, PT ;  /* 0x000000ff1400720c */ /* 0x000fda0003f65270 */
[----:B------:R-:W-:Y:S05]  /*0720*/  @!P3 BRA `(.L_x_46) ;  /* 0x0000000000b8b947 */ /* 0x000fea0003800000 */
[----:B------:R-:W0:Y:S01]  /*0730*/  S2R R19, SR_CgaCtaId ;  /* 0x0000000000137919 */ /* 0x000e220000008800 */
[----:B------:R-:W-:Y:S02]  /*0740*/  IADD3 R16, PT, PT, R20, -0x1, RZ ;  /* 0xffffffff14107810 */ /* 0x000fe40007ffe0ff */
[----:B------:R-:W-:Y:S02]  /*0750*/  MOV R14, 0x400 ;  /* 0x00000400000e7802 */ /* 0x000fe40000000f00 */
[----:B------:R-:W-:Y:S01]  /*0760*/  ISETP.GE.U32.AND P3, PT, R16, 0x3, PT ;  /* 0x000000031000780c */ /* 0x000fe20003f66070 */
[----:B------:R-:W-:Y:S01]  /*0770*/  IMAD R16, R15, 0x70, R6 ;  /* 0x000000700f107824 */ /* 0x000fe200078e0206 */
[----:B------:R-:W-:Y:S02]  /*0780*/  IADD3 R14, PT, PT, R14, 0xc40, RZ ;  /* 0x00000c400e0e7810 */ /* 0x000fe40007ffe0ff */
[----:B------:R-:W-:Y:S02]  /*0790*/  ISETP.NE.AND P4, PT, R11, RZ, PT ;  /* 0x000000ff0b00720c */ /* 0x000fe40003f85270 */
[----:B0-----:R-:W-:-:S05]  /*07a0*/  LEA R14, R19, R14, 0x18 ;  /* 0x0000000e130e7211 */ /* 0x001fca00078ec0ff */
[----:B------:R-:W-:Y:S02]  /*07b0*/  IMAD R14, R15, 0x14, R14 ;  /* 0x000000140f0e7824 */ /* 0x000fe400078e020e */
[----:B------:R-:W-:Y:S05]  /*07c0*/  @!P3 BRA `(.L_x_47) ;  /* 0x000000000040b947 */ /* 0x000fea0003800000 */
[C---:B------:R-:W-:Y:S01]  /*07d0*/  IMAD.IADD R19, R17.reuse, 0x1, R8 ;  /* 0x0000000111137824 */ /* 0x040fe200078e0208 */
[C---:B------:R-:W-:Y:S01]  /*07e0*/  LEA R24, R17.reuse, R14, 0x2 ;  /* 0x0000000e11187211 */ /* 0x040fe200078e10ff */
[----:B------:R-:W-:-:S03]  /*07f0*/  VIADD R17, R17, 0x4 ;  /* 0x0000000411117836 */ /* 0x000fc60000000000 */
[----:B------:R-:W-:Y:S01]  /*0800*/  LEA R21, R19, R16, 0x2 ;  /* 0x0000001013157211 */ /* 0x000fe200078e10ff */
[----:B------:R-:W-:Y:S04]  /*0810*/  LDS R25, [R24] ;  /* 0x0000000018197984 */ /* 0x000fe80000000800 */
[----:B------:R-:W0:Y:S04]  /*0820*/  LDS R23, [R21] ;  /* 0x0000000015177984 */ /* 0x000e280000000800 */
[----:B------:R-:W-:Y:S04]  /*0830*/  LDS R22, [R24+0x4] ;  /* 0x0000040018167984 */ /* 0x000fe80000000800 */
[----:B------:R-:W1:Y:S04]  /*0840*/  LDS R19, [R21+0x4] ;  /* 0x0000040015137984 */ /* 0x000e680000000800 */
[----:B------:R-:W-:Y:S04]  /*0850*/  LDS R26, [R24+0xc] ;  /* 0x00000c00181a7984 */ /* 0x000fe80000000800 */
[----:B------:R-:W-:Y:S01]  /*0860*/  LDS R27, [R21+0xc] ;  /* 0x00000c00151b7984 */ /* 0x000fe20000000800 */
[----:B0-----:R-:W-:-:S03]  /*0870*/  FFMA R18, R23, R25, R18 ;  /* 0x0000001917127223 */ /* 0x001fc60000000012 */
[----:B------:R-:W-:Y:S04]  /*0880*/  LDS R25, [R24+0x8] ;  /* 0x0000080018197984 */ /* 0x000fe80000000800 */
[----:B------:R-:W0:Y:S01]  /*0890*/  LDS R23, [R21+0x8] ;  /* 0x0000080015177984 */ /* 0x000e220000000800 */
[----:B-1----:R-:W-:-:S04]  /*08a0*/  FFMA R18, R19, R22, R18 ;  /* 0x0000001613127223 */ /* 0x002fc80000000012 */
[----:B0-----:R-:W-:-:S04]  /*08b0*/  FFMA R18, R23, R25, R18 ;  /* 0x0000001917127223 */ /* 0x001fc80000000012 */
[----:B------:R-:W-:-:S07]  /*08c0*/  FFMA R18, R27, R26, R18 ;  /* 0x0000001a1b127223 */ /* 0x000fce0000000012 */
.L_x_47:
[----:B------:R-:W-:Y:S05]  /*08d0*/  @!P4 BRA `(.L_x_46) ;  /* 0x00000000004cc947 */ /* 0x000fea0003800000 */
[----:B------:R-:W-:Y:S02]  /*08e0*/  ISETP.NE.AND P3, PT, R11, 0x1, PT ;  /* 0x000000010b00780c */ /* 0x000fe40003f65270 */
[----:B------:R-:W-:-:S11]  /*08f0*/  LOP3.LUT P4, RZ, R13, 0x1, RZ, 0xc0, !PT ;  /* 0x000000010dff7812 */ /* 0x000fd6000788c0ff */
[----:B------:R-:W-:Y:S05]  /*0900*/  @!P3 BRA `(.L_x_48) ;  /* 0x000000000028b947 */ /* 0x000fea0003800000 */
[C---:B------:R-:W-:Y:S02]  /*0910*/  IADD3 R19, PT, PT, R17.reuse, R8, RZ ;  /* 0x0000000811137210 */ /* 0x040fe40007ffe0ff */
[C---:B------:R-:W-:Y:S02]  /*0920*/  LEA R22, R17.reuse, R14, 0x2 ;  /* 0x0000000e11167211 */ /* 0x040fe400078e10ff */
[----:B------:R-:W-:Y:S01]  /*0930*/  IADD3 R17, PT, PT, R17, 0x2, RZ ;  /* 0x0000000211117810 */ /* 0x000fe20007ffe0ff */
[----:B------:R-:W-:Y:S02]  /*0940*/  IMAD R19, R19, 0x4, R16 ;  /* 0x0000000413137824 */ /* 0x000fe400078e0210 */
[----:B------:R-:W-:Y:S04]  /*0950*/  LDS R23, [R22] ;  /* 0x0000000016177984 */ /* 0x000fe80000000800 */
[----:B------:R-:W0:Y:S04]  /*0960*/  LDS R21, [R19] ;  /* 0x0000000013157984 */ /* 0x000e280000000800 */
[----:B------:R-:W-:Y:S04]  /*0970*/  LDS R24, [R22+0x4] ;  /* 0x0000040016187984 */ /* 0x000fe80000000800 */
[----:B------:R-:W1:Y:S01]  /*0980*/  LDS R25, [R19+0x4] ;  /* 0x0000040013197984 */ /* 0x000e620000000800 */
[----:B0-----:R-:W-:-:S04]  /*0990*/  FFMA R18, R21, R23, R18 ;  /* 0x0000001715127223 */ /* 0x001fc80000000012 */
[----:B-1----:R-:W-:-:S07]  /*09a0*/  FFMA R18, R25, R24, R18 ;  /* 0x0000001819127223 */ /* 0x002fce0000000012 */
.L_x_48:
[----:B------:R-:W-:Y:S01]  /*09b0*/  @P4 IADD3 R19, PT, PT, R8, R17, RZ ;  /* 0x0000001108134210 */ /* 0x000fe20007ffe0ff */
[----:B------:R-:W-:-:S03]  /*09c0*/  @P4 IMAD R14, R17, 0x4, R14 ;  /* 0x00000004110e4824 */ /* 0x000fc600078e020e */
[----:B------:R-:W-:-:S03]  /*09d0*/  @P4 LEA R19, R19, R16, 0x2 ;  /* 0x0000001013134211 */ /* 0x000fc600078e10ff */
[----:B------:R-:W-:Y:S04]  /*09e0*/  @P4 LDS R14, [R14] ;  /* 0x000000000e0e4984 */ /* 0x000fe80000000800 */
[----:B------:R-:W0:Y:S02]  /*09f0*/  @P4 LDS R19, [R19] ;  /* 0x0000000013134984 */ /* 0x000e240000000800 */
[----:B0-----:R-:W-:-:S07]  /*0a00*/  @P4 FFMA R18, R19, R14, R18 ;  /* 0x0000000e13124223 */ /* 0x001fce0000000012 */
.L_x_46:
[----:B------:R-:W-:-:S04]  /*0a10*/  IADD3 R15, PT, PT, R15, 0x1, RZ ;  /* 0x000000010f0f7810 */ /* 0x000fc80007ffe0ff */
[----:B------:R-:W-:-:S13]  /*0a20*/  ISETP.NE.AND P3, PT, R15, R13, PT ;  /* 0x0000000d0f00720c */ /* 0x000fda0003f65270 */
[----:B------:R-:W-:Y:S05]  /*0a30*/  @P3 BRA `(.L_x_49) ;  /* 0xfffffff8008c3947 */ /* 0x000fea000383ffff */
.L_x_43:
[----:B0-----:R-:W2:Y:S02]  /*0a40*/  LDG.E.CONSTANT R13, desc[UR6][R4.64] ;  /* 0x00000006040d7981 */ /* 0x001ea4000c1e9900 */
[----:B--2---:R-:W-:-:S05]  /*0a50*/  FADD R13, R13, R18 ;  /* 0x000000120d0d7221 */ /* 0x004fca0000000000 */
[----:B------:R1:W-:Y:S02]  /*0a60*/  STG.E desc[UR6][R2.64], R13 ;  /* 0x0000000d02007986 */ /* 0x0003e4000c101906 */
.L_x_42:
[----:B------:R-:W-:Y:S05]  /*0a70*/  BSYNC.RECONVERGENT B0 ;  /* 0x0000000000007941 */ /* 0x000fea0003800200 */
.L_x_41:
[----:B------:R-:W2:Y:S01]  /*0a80*/  LDCU UR5, c[0x0][0x3a0] ;  /* 0x00007400ff0577ac */ /* 0x000ea20008000800 */
[----:B------:R-:W-:-:S04]  /*0a90*/  UIADD3 UR4, UPT, UPT, UR4, 0x1, URZ ;  /* 0x0000000104047890 */ /* 0x000fc8000fffe0ff */
[----:B--2---:R-:W-:-:S09]  /*0aa0*/  UISETP.NE.AND UP0, UPT, UR4, UR5, UPT ;  /* 0x000000050400728c */ /* 0x004fd2000bf05270 */
[----:B------:R-:W-:Y:S05]  /*0ab0*/  BRA.U UP0, `(.L_x_50) ;  /* 0xfffffff500ec7547 */ /* 0x000fea000b83ffff */
[----:B------:R-:W-:Y:S05]  /*0ac0*/  EXIT ;  /* 0x000000000000794d */ /* 0x000fea0003800000 */
.L_x_51:
        /* <DEDUP_REMOVED lines=11> */
.L_x_55:


//--------------------- .nv.shared._Z14_conv2d_fusionPfS_PKfS1_S_S1_S1_ --------------------------
	.section	.nv.shared._Z14_conv2d_fusionPfS_PKfS1_S_S1_S1_,"aw",@nobits
	.sectionflags	@""
	.align	4
.nv.shared._Z14_conv2d_fusionPfS_PKfS1_S_S1_S1_:
	.zero		7396


//--------------------- .nv.shared.reserved.0     --------------------------
	.section	.nv.shared.reserved.0,"aw",@nobits
	.weak		__nv_reservedSMEM_offset_0_alias
	.size		__nv_reservedSMEM_offset_0_alias, 0, 64
	.other		__nv_reservedSMEM_offset_0_alias,@"STO_CUDA_RESERVED_SHARED STV_DEFAULT"
__nv_reservedSMEM_offset_0_alias:
	.zero		0
	.zero		64


//--------------------- .nv.shared._Z7conv2d2PfS_PKfS1_iiii --------------------------
	.section	.nv.shared._Z7conv2d2PfS_PKfS1_iiii,"aw",@nobits
	.sectionflags	@""
	.align	4
.nv.shared._Z7conv2d2PfS_PKfS1_iiii:
	.zero		7396


//--------------------- .nv.shared._Z7conv2d1PfS_S_PKfS1_iiii --------------------------
	.section	.nv.shared._Z7conv2d1PfS_S_PKfS1_iiii,"aw",@nobits
	.sectionflags	@""
	.align	4
.nv.shared._Z7conv2d1PfS_S_PKfS1_iiii:
	.zero		7396


//--------------------- .nv.shared._Z11conv2d1_oldPfS_PKfS1_iiii --------------------------
	.section	.nv.shared._Z11conv2d1_oldPfS_PKfS1_iiii,"aw",@nobits
	.sectionflags	@""
	.align	4
.nv.shared._Z11conv2d1_oldPfS_PKfS1_iiii:
	.zero		4260


//--------------------- .nv.constant0._Z14_conv2d_fusionPfS_PKfS1_S_S1_S1_ --------------------------
	.section	.nv.constant0._Z14_conv2d_fusionPfS_PKfS1_S_S1_S1_,"a",@progbits
	.sectionflags	@""
	.align	4
.nv.constant0._Z14_conv2d_fusionPfS_PKfS1_S_S1_S1_:
	.zero		952


//--------------------- .nv.constant0._Z7conv2d2PfS_PKfS1_iiii --------------------------
	.section	.nv.constant0._Z7conv2d2PfS_PKfS1_iiii,"a",@progbits
	.sectionflags	@""
	.align	4
.nv.constant0._Z7conv2d2PfS_PKfS1_iiii:
	.zero		944


//--------------------- .nv.constant0._Z7conv2d1PfS_S_PKfS1_iiii --------------------------
	.section	.nv.constant0._Z7conv2d1PfS_S_PKfS1_iiii,"a",@progbits
	.sectionflags	@""
	.align	4
.nv.constant0._Z7conv2d1PfS_S_PKfS1_iiii:
	.zero		952


//--------------------- .nv.constant0._Z11conv2d1_oldPfS_PKfS1_iiii --------------------------
	.section	.nv.constant0._Z11conv2d1_oldPfS_PKfS1_iiii,"a",@progbits
	.sectionflags	@""
	.align	4
.nv.constant0._Z11conv2d1_oldPfS_PKfS1_iiii:
	.zero		944


//--------------------- SYMBOLS --------------------------

	.type		.nv.reservedSmem.offset0,@object
	.size		.nv.reservedSmem.offset0,0x4
	.type		.nv.reservedSmem.cap,@object
	.size		.nv.reservedSmem.cap,0x4
